//
// Generated by NVIDIA NVVM Compiler
//
// Compiler Build ID: CL-36424714
// Cuda compilation tools, release 13.0, V13.0.88
// Based on NVVM 20.0.0
//

.version 9.0
.target sm_100
.address_size 64

	// .globl	_Z8printGPUPii
.extern .func  (.param .b32 func_retval0) vprintf
(
	.param .b64 vprintf_param_0,
	.param .b64 vprintf_param_1
)
;
.global .align 1 .b8 $str[4] = {37, 100, 32};
.global .align 1 .b8 $str$1[2] = {10};
.global .align 1 .b8 $str$2[4] = {37, 100, 10};

.visible .entry _Z8printGPUPii(
	.param .u64 .ptr .align 1 _Z8printGPUPii_param_0,
	.param .u32 _Z8printGPUPii_param_1
)
{
	.local .align 8 .b8 	__local_depot0[8];
	.reg .b64 	%SP;
	.reg .b64 	%SPL;
	.reg .pred 	%p<12>;
	.reg .b32 	%r<125>;
	.reg .b64 	%rd<53>;

	mov.u64 	%SPL, __local_depot0;
	cvta.local.u64 	%SP, %SPL;
	ld.param.u64 	%rd7, [_Z8printGPUPii_param_0];
	ld.param.u32 	%r16, [_Z8printGPUPii_param_1];
	cvta.to.global.u64 	%rd1, %rd7;
	setp.lt.s32 	%p1, %r16, 1;
	@%p1 bra 	$L__BB0_16;
	and.b32  	%r1, %r16, 15;
	and.b32  	%r2, %r16, 7;
	and.b32  	%r3, %r16, 2147483632;
	and.b32  	%r4, %r16, 3;
	mov.b32 	%r120, 0;
	mov.u64 	%rd50, $str$1;
	add.u64 	%rd14, %SP, 0;
	mov.u64 	%rd37, $str;
$L__BB0_2:
	setp.lt.u32 	%p2, %r16, 16;
	mul.lo.s32 	%r6, %r120, %r16;
	mov.b32 	%r123, 0;
	@%p2 bra 	$L__BB0_5;
	and.b32  	%r19, %r16, 2147483632;
	neg.s32 	%r121, %r19;
	mul.wide.u32 	%rd8, %r6, 4;
	add.s64 	%rd9, %rd1, %rd8;
	add.s64 	%rd52, %rd9, 32;
$L__BB0_4:
	.pragma "nounroll";
	ld.global.u32 	%r20, [%rd52+-32];
	add.u64 	%rd10, %SP, 0;
	add.u64 	%rd11, %SPL, 0;
	st.local.u32 	[%rd11], %r20;
	mov.u64 	%rd12, $str;
	cvta.global.u64 	%rd13, %rd12;
	{ // callseq 0, 0
	.param .b64 param0;
	st.param.b64 	[param0], %rd13;
	.param .b64 param1;
	st.param.b64 	[param1], %rd10;
	.param .b32 retval0;
	call.uni (retval0), 
	vprintf, 
	(
	param0, 
	param1
	);
	ld.param.b32 	%r21, [retval0];
	} // callseq 0
	ld.global.u32 	%r23, [%rd52+-28];
	st.local.u32 	[%rd11], %r23;
	{ // callseq 1, 0
	.param .b64 param0;
	st.param.b64 	[param0], %rd13;
	.param .b64 param1;
	st.param.b64 	[param1], %rd10;
	.param .b32 retval0;
	call.uni (retval0), 
	vprintf, 
	(
	param0, 
	param1
	);
	ld.param.b32 	%r24, [retval0];
	} // callseq 1
	ld.global.u32 	%r26, [%rd52+-24];
	st.local.u32 	[%rd11], %r26;
	{ // callseq 2, 0
	.param .b64 param0;
	st.param.b64 	[param0], %rd13;
	.param .b64 param1;
	st.param.b64 	[param1], %rd10;
	.param .b32 retval0;
	call.uni (retval0), 
	vprintf, 
	(
	param0, 
	param1
	);
	ld.param.b32 	%r27, [retval0];
	} // callseq 2
	ld.global.u32 	%r29, [%rd52+-20];
	st.local.u32 	[%rd11], %r29;
	{ // callseq 3, 0
	.param .b64 param0;
	st.param.b64 	[param0], %rd13;
	.param .b64 param1;
	st.param.b64 	[param1], %rd10;
	.param .b32 retval0;
	call.uni (retval0), 
	vprintf, 
	(
	param0, 
	param1
	);
	ld.param.b32 	%r30, [retval0];
	} // callseq 3
	ld.global.u32 	%r32, [%rd52+-16];
	st.local.u32 	[%rd11], %r32;
	{ // callseq 4, 0
	.param .b64 param0;
	st.param.b64 	[param0], %rd13;
	.param .b64 param1;
	st.param.b64 	[param1], %rd10;
	.param .b32 retval0;
	call.uni (retval0), 
	vprintf, 
	(
	param0, 
	param1
	);
	ld.param.b32 	%r33, [retval0];
	} // callseq 4
	ld.global.u32 	%r35, [%rd52+-12];
	st.local.u32 	[%rd11], %r35;
	{ // callseq 5, 0
	.param .b64 param0;
	st.param.b64 	[param0], %rd13;
	.param .b64 param1;
	st.param.b64 	[param1], %rd10;
	.param .b32 retval0;
	call.uni (retval0), 
	vprintf, 
	(
	param0, 
	param1
	);
	ld.param.b32 	%r36, [retval0];
	} // callseq 5
	ld.global.u32 	%r38, [%rd52+-8];
	st.local.u32 	[%rd11], %r38;
	{ // callseq 6, 0
	.param .b64 param0;
	st.param.b64 	[param0], %rd13;
	.param .b64 param1;
	st.param.b64 	[param1], %rd10;
	.param .b32 retval0;
	call.uni (retval0), 
	vprintf, 
	(
	param0, 
	param1
	);
	ld.param.b32 	%r39, [retval0];
	} // callseq 6
	ld.global.u32 	%r41, [%rd52+-4];
	st.local.u32 	[%rd11], %r41;
	{ // callseq 7, 0
	.param .b64 param0;
	st.param.b64 	[param0], %rd13;
	.param .b64 param1;
	st.param.b64 	[param1], %rd10;
	.param .b32 retval0;
	call.uni (retval0), 
	vprintf, 
	(
	param0, 
	param1
	);
	ld.param.b32 	%r42, [retval0];
	} // callseq 7
	ld.global.u32 	%r44, [%rd52];
	st.local.u32 	[%rd11], %r44;
	{ // callseq 8, 0
	.param .b64 param0;
	st.param.b64 	[param0], %rd13;
	.param .b64 param1;
	st.param.b64 	[param1], %rd10;
	.param .b32 retval0;
	call.uni (retval0), 
	vprintf, 
	(
	param0, 
	param1
	);
	ld.param.b32 	%r45, [retval0];
	} // callseq 8
	ld.global.u32 	%r47, [%rd52+4];
	st.local.u32 	[%rd11], %r47;
	{ // callseq 9, 0
	.param .b64 param0;
	st.param.b64 	[param0], %rd13;
	.param .b64 param1;
	st.param.b64 	[param1], %rd10;
	.param .b32 retval0;
	call.uni (retval0), 
	vprintf, 
	(
	param0, 
	param1
	);
	ld.param.b32 	%r48, [retval0];
	} // callseq 9
	ld.global.u32 	%r50, [%rd52+8];
	st.local.u32 	[%rd11], %r50;
	{ // callseq 10, 0
	.param .b64 param0;
	st.param.b64 	[param0], %rd13;
	.param .b64 param1;
	st.param.b64 	[param1], %rd10;
	.param .b32 retval0;
	call.uni (retval0), 
	vprintf, 
	(
	param0, 
	param1
	);
	ld.param.b32 	%r51, [retval0];
	} // callseq 10
	ld.global.u32 	%r53, [%rd52+12];
	st.local.u32 	[%rd11], %r53;
	{ // callseq 11, 0
	.param .b64 param0;
	st.param.b64 	[param0], %rd13;
	.param .b64 param1;
	st.param.b64 	[param1], %rd10;
	.param .b32 retval0;
	call.uni (retval0), 
	vprintf, 
	(
	param0, 
	param1
	);
	ld.param.b32 	%r54, [retval0];
	} // callseq 11
	ld.global.u32 	%r56, [%rd52+16];
	st.local.u32 	[%rd11], %r56;
	{ // callseq 12, 0
	.param .b64 param0;
	st.param.b64 	[param0], %rd13;
	.param .b64 param1;
	st.param.b64 	[param1], %rd10;
	.param .b32 retval0;
	call.uni (retval0), 
	vprintf, 
	(
	param0, 
	param1
	);
	ld.param.b32 	%r57, [retval0];
	} // callseq 12
	ld.global.u32 	%r59, [%rd52+20];
	st.local.u32 	[%rd11], %r59;
	{ // callseq 13, 0
	.param .b64 param0;
	st.param.b64 	[param0], %rd13;
	.param .b64 param1;
	st.param.b64 	[param1], %rd10;
	.param .b32 retval0;
	call.uni (retval0), 
	vprintf, 
	(
	param0, 
	param1
	);
	ld.param.b32 	%r60, [retval0];
	} // callseq 13
	ld.global.u32 	%r62, [%rd52+24];
	st.local.u32 	[%rd11], %r62;
	{ // callseq 14, 0
	.param .b64 param0;
	st.param.b64 	[param0], %rd13;
	.param .b64 param1;
	st.param.b64 	[param1], %rd10;
	.param .b32 retval0;
	call.uni (retval0), 
	vprintf, 
	(
	param0, 
	param1
	);
	ld.param.b32 	%r63, [retval0];
	} // callseq 14
	ld.global.u32 	%r65, [%rd52+28];
	st.local.u32 	[%rd11], %r65;
	{ // callseq 15, 0
	.param .b64 param0;
	st.param.b64 	[param0], %rd13;
	.param .b64 param1;
	st.param.b64 	[param1], %rd10;
	.param .b32 retval0;
	call.uni (retval0), 
	vprintf, 
	(
	param0, 
	param1
	);
	ld.param.b32 	%r66, [retval0];
	} // callseq 15
	add.s32 	%r121, %r121, 16;
	add.s64 	%rd52, %rd52, 64;
	setp.ne.s32 	%p3, %r121, 0;
	mov.u32 	%r123, %r3;
	@%p3 bra 	$L__BB0_4;
$L__BB0_5:
	setp.eq.s32 	%p4, %r1, 0;
	@%p4 bra 	$L__BB0_15;
	cvta.to.local.u64 	%rd5, %rd14;
	add.s32 	%r68, %r1, -1;
	setp.lt.u32 	%p5, %r68, 7;
	@%p5 bra 	$L__BB0_8;
	add.s32 	%r69, %r123, %r6;
	mul.wide.u32 	%rd15, %r69, 4;
	add.s64 	%rd16, %rd1, %rd15;
	ld.global.u32 	%r70, [%rd16];
	st.local.u32 	[%rd5], %r70;
	cvta.global.u64 	%rd18, %rd37;
	{ // callseq 16, 0
	.param .b64 param0;
	st.param.b64 	[param0], %rd18;
	.param .b64 param1;
	st.param.b64 	[param1], %rd14;
	.param .b32 retval0;
	call.uni (retval0), 
	vprintf, 
	(
	param0, 
	param1
	);
	ld.param.b32 	%r71, [retval0];
	} // callseq 16
	cvt.u64.u32 	%rd20, %r6;
	cvt.u64.u32 	%rd21, %r123;
	add.s64 	%rd22, %rd21, %rd20;
	shl.b64 	%rd23, %rd22, 2;
	add.s64 	%rd24, %rd1, %rd23;
	ld.global.u32 	%r73, [%rd24+4];
	st.local.u32 	[%rd5], %r73;
	{ // callseq 17, 0
	.param .b64 param0;
	st.param.b64 	[param0], %rd18;
	.param .b64 param1;
	st.param.b64 	[param1], %rd14;
	.param .b32 retval0;
	call.uni (retval0), 
	vprintf, 
	(
	param0, 
	param1
	);
	ld.param.b32 	%r74, [retval0];
	} // callseq 17
	ld.global.u32 	%r76, [%rd24+8];
	st.local.u32 	[%rd5], %r76;
	{ // callseq 18, 0
	.param .b64 param0;
	st.param.b64 	[param0], %rd18;
	.param .b64 param1;
	st.param.b64 	[param1], %rd14;
	.param .b32 retval0;
	call.uni (retval0), 
	vprintf, 
	(
	param0, 
	param1
	);
	ld.param.b32 	%r77, [retval0];
	} // callseq 18
	ld.global.u32 	%r79, [%rd24+12];
	st.local.u32 	[%rd5], %r79;
	{ // callseq 19, 0
	.param .b64 param0;
	st.param.b64 	[param0], %rd18;
	.param .b64 param1;
	st.param.b64 	[param1], %rd14;
	.param .b32 retval0;
	call.uni (retval0), 
	vprintf, 
	(
	param0, 
	param1
	);
	ld.param.b32 	%r80, [retval0];
	} // callseq 19
	ld.global.u32 	%r82, [%rd24+16];
	st.local.u32 	[%rd5], %r82;
	{ // callseq 20, 0
	.param .b64 param0;
	st.param.b64 	[param0], %rd18;
	.param .b64 param1;
	st.param.b64 	[param1], %rd14;
	.param .b32 retval0;
	call.uni (retval0), 
	vprintf, 
	(
	param0, 
	param1
	);
	ld.param.b32 	%r83, [retval0];
	} // callseq 20
	ld.global.u32 	%r85, [%rd24+20];
	st.local.u32 	[%rd5], %r85;
	{ // callseq 21, 0
	.param .b64 param0;
	st.param.b64 	[param0], %rd18;
	.param .b64 param1;
	st.param.b64 	[param1], %rd14;
	.param .b32 retval0;
	call.uni (retval0), 
	vprintf, 
	(
	param0, 
	param1
	);
	ld.param.b32 	%r86, [retval0];
	} // callseq 21
	ld.global.u32 	%r88, [%rd24+24];
	st.local.u32 	[%rd5], %r88;
	{ // callseq 22, 0
	.param .b64 param0;
	st.param.b64 	[param0], %rd18;
	.param .b64 param1;
	st.param.b64 	[param1], %rd14;
	.param .b32 retval0;
	call.uni (retval0), 
	vprintf, 
	(
	param0, 
	param1
	);
	ld.param.b32 	%r89, [retval0];
	} // callseq 22
	ld.global.u32 	%r91, [%rd24+28];
	st.local.u32 	[%rd5], %r91;
	{ // callseq 23, 0
	.param .b64 param0;
	st.param.b64 	[param0], %rd18;
	.param .b64 param1;
	st.param.b64 	[param1], %rd14;
	.param .b32 retval0;
	call.uni (retval0), 
	vprintf, 
	(
	param0, 
	param1
	);
	ld.param.b32 	%r92, [retval0];
	} // callseq 23
	add.s32 	%r123, %r123, 8;
$L__BB0_8:
	setp.eq.s32 	%p6, %r2, 0;
	@%p6 bra 	$L__BB0_15;
	add.s32 	%r94, %r2, -1;
	setp.lt.u32 	%p7, %r94, 3;
	@%p7 bra 	$L__BB0_11;
	add.s32 	%r95, %r123, %r6;
	mul.wide.u32 	%rd25, %r95, 4;
	add.s64 	%rd26, %rd1, %rd25;
	ld.global.u32 	%r96, [%rd26];
	st.local.u32 	[%rd5], %r96;
	cvta.global.u64 	%rd28, %rd37;
	{ // callseq 24, 0
	.param .b64 param0;
	st.param.b64 	[param0], %rd28;
	.param .b64 param1;
	st.param.b64 	[param1], %rd14;
	.param .b32 retval0;
	call.uni (retval0), 
	vprintf, 
	(
	param0, 
	param1
	);
	ld.param.b32 	%r97, [retval0];
	} // callseq 24
	cvt.u64.u32 	%rd30, %r6;
	cvt.u64.u32 	%rd31, %r123;
	add.s64 	%rd32, %rd31, %rd30;
	shl.b64 	%rd33, %rd32, 2;
	add.s64 	%rd34, %rd1, %rd33;
	ld.global.u32 	%r99, [%rd34+4];
	st.local.u32 	[%rd5], %r99;
	{ // callseq 25, 0
	.param .b64 param0;
	st.param.b64 	[param0], %rd28;
	.param .b64 param1;
	st.param.b64 	[param1], %rd14;
	.param .b32 retval0;
	call.uni (retval0), 
	vprintf, 
	(
	param0, 
	param1
	);
	ld.param.b32 	%r100, [retval0];
	} // callseq 25
	ld.global.u32 	%r102, [%rd34+8];
	st.local.u32 	[%rd5], %r102;
	{ // callseq 26, 0
	.param .b64 param0;
	st.param.b64 	[param0], %rd28;
	.param .b64 param1;
	st.param.b64 	[param1], %rd14;
	.param .b32 retval0;
	call.uni (retval0), 
	vprintf, 
	(
	param0, 
	param1
	);
	ld.param.b32 	%r103, [retval0];
	} // callseq 26
	ld.global.u32 	%r105, [%rd34+12];
	st.local.u32 	[%rd5], %r105;
	{ // callseq 27, 0
	.param .b64 param0;
	st.param.b64 	[param0], %rd28;
	.param .b64 param1;
	st.param.b64 	[param1], %rd14;
	.param .b32 retval0;
	call.uni (retval0), 
	vprintf, 
	(
	param0, 
	param1
	);
	ld.param.b32 	%r106, [retval0];
	} // callseq 27
	add.s32 	%r123, %r123, 4;
$L__BB0_11:
	setp.eq.s32 	%p8, %r4, 0;
	@%p8 bra 	$L__BB0_15;
	setp.eq.s32 	%p9, %r4, 1;
	add.s32 	%r108, %r123, %r6;
	mul.wide.u32 	%rd35, %r108, 4;
	add.s64 	%rd36, %rd1, %rd35;
	ld.global.u32 	%r109, [%rd36];
	st.local.u32 	[%rd5], %r109;
	cvta.global.u64 	%rd38, %rd37;
	{ // callseq 28, 0
	.param .b64 param0;
	st.param.b64 	[param0], %rd38;
	.param .b64 param1;
	st.param.b64 	[param1], %rd14;
	.param .b32 retval0;
	call.uni (retval0), 
	vprintf, 
	(
	param0, 
	param1
	);
	ld.param.b32 	%r110, [retval0];
	} // callseq 28
	@%p9 bra 	$L__BB0_15;
	setp.eq.s32 	%p10, %r4, 2;
	cvt.u64.u32 	%rd40, %r6;
	cvt.u64.u32 	%rd41, %r123;
	add.s64 	%rd42, %rd41, %rd40;
	shl.b64 	%rd43, %rd42, 2;
	add.s64 	%rd6, %rd1, %rd43;
	ld.global.u32 	%r112, [%rd6+4];
	st.local.u32 	[%rd5], %r112;
	cvta.global.u64 	%rd45, %rd37;
	{ // callseq 29, 0
	.param .b64 param0;
	st.param.b64 	[param0], %rd45;
	.param .b64 param1;
	st.param.b64 	[param1], %rd14;
	.param .b32 retval0;
	call.uni (retval0), 
	vprintf, 
	(
	param0, 
	param1
	);
	ld.param.b32 	%r113, [retval0];
	} // callseq 29
	@%p10 bra 	$L__BB0_15;
	ld.global.u32 	%r115, [%rd6+8];
	st.local.u32 	[%rd5], %r115;
	cvta.global.u64 	%rd48, %rd37;
	{ // callseq 30, 0
	.param .b64 param0;
	st.param.b64 	[param0], %rd48;
	.param .b64 param1;
	st.param.b64 	[param1], %rd14;
	.param .b32 retval0;
	call.uni (retval0), 
	vprintf, 
	(
	param0, 
	param1
	);
	ld.param.b32 	%r116, [retval0];
	} // callseq 30
$L__BB0_15:
	cvta.global.u64 	%rd51, %rd50;
	{ // callseq 31, 0
	.param .b64 param0;
	st.param.b64 	[param0], %rd51;
	.param .b64 param1;
	st.param.b64 	[param1], 0;
	.param .b32 retval0;
	call.uni (retval0), 
	vprintf, 
	(
	param0, 
	param1
	);
	ld.param.b32 	%r118, [retval0];
	} // callseq 31
	add.s32 	%r120, %r120, 1;
	setp.ne.s32 	%p11, %r120, %r16;
	@%p11 bra 	$L__BB0_2;
$L__BB0_16:
	ret;

}
	// .globl	_Z11printGPUIntPi
.visible .entry _Z11printGPUIntPi(
	.param .u64 .ptr .align 1 _Z11printGPUIntPi_param_0
)
{
	.local .align 8 .b8 	__local_depot1[8];
	.reg .b64 	%SP;
	.reg .b64 	%SPL;
	.reg .b32 	%r<4>;
	.reg .b64 	%rd<7>;

	mov.u64 	%SPL, __local_depot1;
	cvta.local.u64 	%SP, %SPL;
	ld.param.u64 	%rd1, [_Z11printGPUIntPi_param_0];
	cvta.to.global.u64 	%rd2, %rd1;
	add.u64 	%rd3, %SP, 0;
	add.u64 	%rd4, %SPL, 0;
	ld.global.u32 	%r1, [%rd2];
	st.local.u32 	[%rd4], %r1;
	mov.u64 	%rd5, $str$2;
	cvta.global.u64 	%rd6, %rd5;
	{ // callseq 32, 0
	.param .b64 param0;
	st.param.b64 	[param0], %rd6;
	.param .b64 param1;
	st.param.b64 	[param1], %rd3;
	.param .b32 retval0;
	call.uni (retval0), 
	vprintf, 
	(
	param0, 
	param1
	);
	ld.param.b32 	%r2, [retval0];
	} // callseq 32
	ret;

}
	// .globl	_Z16printGPUIntArrayPii
.visible .entry _Z16printGPUIntArrayPii(
	.param .u64 .ptr .align 1 _Z16printGPUIntArrayPii_param_0,
	.param .u32 _Z16printGPUIntArrayPii_param_1
)
{
	.local .align 8 .b8 	__local_depot2[8];
	.reg .b64 	%SP;
	.reg .b64 	%SPL;
	.reg .pred 	%p<10>;
	.reg .b32 	%r<112>;
	.reg .b64 	%rd<32>;

	mov.u64 	%SPL, __local_depot2;
	cvta.local.u64 	%SP, %SPL;
	ld.param.u64 	%rd9, [_Z16printGPUIntArrayPii_param_0];
	ld.param.u32 	%r16, [_Z16printGPUIntArrayPii_param_1];
	cvta.to.global.u64 	%rd1, %rd9;
	add.u64 	%rd10, %SP, 0;
	add.u64 	%rd2, %SPL, 0;
	setp.lt.s32 	%p1, %r16, 1;
	@%p1 bra 	$L__BB2_13;
	and.b32  	%r1, %r16, 15;
	setp.lt.u32 	%p2, %r16, 16;
	mov.b32 	%r109, 0;
	@%p2 bra 	$L__BB2_4;
	and.b32  	%r109, %r16, 2147483632;
	neg.s32 	%r107, %r109;
	add.s64 	%rd30, %rd1, 32;
	mov.u64 	%rd11, $str;
$L__BB2_3:
	.pragma "nounroll";
	ld.global.u32 	%r18, [%rd30+-32];
	st.local.u32 	[%rd2], %r18;
	cvta.global.u64 	%rd12, %rd11;
	{ // callseq 33, 0
	.param .b64 param0;
	st.param.b64 	[param0], %rd12;
	.param .b64 param1;
	st.param.b64 	[param1], %rd10;
	.param .b32 retval0;
	call.uni (retval0), 
	vprintf, 
	(
	param0, 
	param1
	);
	ld.param.b32 	%r19, [retval0];
	} // callseq 33
	ld.global.u32 	%r21, [%rd30+-28];
	st.local.u32 	[%rd2], %r21;
	{ // callseq 34, 0
	.param .b64 param0;
	st.param.b64 	[param0], %rd12;
	.param .b64 param1;
	st.param.b64 	[param1], %rd10;
	.param .b32 retval0;
	call.uni (retval0), 
	vprintf, 
	(
	param0, 
	param1
	);
	ld.param.b32 	%r22, [retval0];
	} // callseq 34
	ld.global.u32 	%r24, [%rd30+-24];
	st.local.u32 	[%rd2], %r24;
	{ // callseq 35, 0
	.param .b64 param0;
	st.param.b64 	[param0], %rd12;
	.param .b64 param1;
	st.param.b64 	[param1], %rd10;
	.param .b32 retval0;
	call.uni (retval0), 
	vprintf, 
	(
	param0, 
	param1
	);
	ld.param.b32 	%r25, [retval0];
	} // callseq 35
	ld.global.u32 	%r27, [%rd30+-20];
	st.local.u32 	[%rd2], %r27;
	{ // callseq 36, 0
	.param .b64 param0;
	st.param.b64 	[param0], %rd12;
	.param .b64 param1;
	st.param.b64 	[param1], %rd10;
	.param .b32 retval0;
	call.uni (retval0), 
	vprintf, 
	(
	param0, 
	param1
	);
	ld.param.b32 	%r28, [retval0];
	} // callseq 36
	ld.global.u32 	%r30, [%rd30+-16];
	st.local.u32 	[%rd2], %r30;
	{ // callseq 37, 0
	.param .b64 param0;
	st.param.b64 	[param0], %rd12;
	.param .b64 param1;
	st.param.b64 	[param1], %rd10;
	.param .b32 retval0;
	call.uni (retval0), 
	vprintf, 
	(
	param0, 
	param1
	);
	ld.param.b32 	%r31, [retval0];
	} // callseq 37
	ld.global.u32 	%r33, [%rd30+-12];
	st.local.u32 	[%rd2], %r33;
	{ // callseq 38, 0
	.param .b64 param0;
	st.param.b64 	[param0], %rd12;
	.param .b64 param1;
	st.param.b64 	[param1], %rd10;
	.param .b32 retval0;
	call.uni (retval0), 
	vprintf, 
	(
	param0, 
	param1
	);
	ld.param.b32 	%r34, [retval0];
	} // callseq 38
	ld.global.u32 	%r36, [%rd30+-8];
	st.local.u32 	[%rd2], %r36;
	{ // callseq 39, 0
	.param .b64 param0;
	st.param.b64 	[param0], %rd12;
	.param .b64 param1;
	st.param.b64 	[param1], %rd10;
	.param .b32 retval0;
	call.uni (retval0), 
	vprintf, 
	(
	param0, 
	param1
	);
	ld.param.b32 	%r37, [retval0];
	} // callseq 39
	ld.global.u32 	%r39, [%rd30+-4];
	st.local.u32 	[%rd2], %r39;
	{ // callseq 40, 0
	.param .b64 param0;
	st.param.b64 	[param0], %rd12;
	.param .b64 param1;
	st.param.b64 	[param1], %rd10;
	.param .b32 retval0;
	call.uni (retval0), 
	vprintf, 
	(
	param0, 
	param1
	);
	ld.param.b32 	%r40, [retval0];
	} // callseq 40
	ld.global.u32 	%r42, [%rd30];
	st.local.u32 	[%rd2], %r42;
	{ // callseq 41, 0
	.param .b64 param0;
	st.param.b64 	[param0], %rd12;
	.param .b64 param1;
	st.param.b64 	[param1], %rd10;
	.param .b32 retval0;
	call.uni (retval0), 
	vprintf, 
	(
	param0, 
	param1
	);
	ld.param.b32 	%r43, [retval0];
	} // callseq 41
	ld.global.u32 	%r45, [%rd30+4];
	st.local.u32 	[%rd2], %r45;
	{ // callseq 42, 0
	.param .b64 param0;
	st.param.b64 	[param0], %rd12;
	.param .b64 param1;
	st.param.b64 	[param1], %rd10;
	.param .b32 retval0;
	call.uni (retval0), 
	vprintf, 
	(
	param0, 
	param1
	);
	ld.param.b32 	%r46, [retval0];
	} // callseq 42
	ld.global.u32 	%r48, [%rd30+8];
	st.local.u32 	[%rd2], %r48;
	{ // callseq 43, 0
	.param .b64 param0;
	st.param.b64 	[param0], %rd12;
	.param .b64 param1;
	st.param.b64 	[param1], %rd10;
	.param .b32 retval0;
	call.uni (retval0), 
	vprintf, 
	(
	param0, 
	param1
	);
	ld.param.b32 	%r49, [retval0];
	} // callseq 43
	ld.global.u32 	%r51, [%rd30+12];
	st.local.u32 	[%rd2], %r51;
	{ // callseq 44, 0
	.param .b64 param0;
	st.param.b64 	[param0], %rd12;
	.param .b64 param1;
	st.param.b64 	[param1], %rd10;
	.param .b32 retval0;
	call.uni (retval0), 
	vprintf, 
	(
	param0, 
	param1
	);
	ld.param.b32 	%r52, [retval0];
	} // callseq 44
	ld.global.u32 	%r54, [%rd30+16];
	st.local.u32 	[%rd2], %r54;
	{ // callseq 45, 0
	.param .b64 param0;
	st.param.b64 	[param0], %rd12;
	.param .b64 param1;
	st.param.b64 	[param1], %rd10;
	.param .b32 retval0;
	call.uni (retval0), 
	vprintf, 
	(
	param0, 
	param1
	);
	ld.param.b32 	%r55, [retval0];
	} // callseq 45
	ld.global.u32 	%r57, [%rd30+20];
	st.local.u32 	[%rd2], %r57;
	{ // callseq 46, 0
	.param .b64 param0;
	st.param.b64 	[param0], %rd12;
	.param .b64 param1;
	st.param.b64 	[param1], %rd10;
	.param .b32 retval0;
	call.uni (retval0), 
	vprintf, 
	(
	param0, 
	param1
	);
	ld.param.b32 	%r58, [retval0];
	} // callseq 46
	ld.global.u32 	%r60, [%rd30+24];
	st.local.u32 	[%rd2], %r60;
	{ // callseq 47, 0
	.param .b64 param0;
	st.param.b64 	[param0], %rd12;
	.param .b64 param1;
	st.param.b64 	[param1], %rd10;
	.param .b32 retval0;
	call.uni (retval0), 
	vprintf, 
	(
	param0, 
	param1
	);
	ld.param.b32 	%r61, [retval0];
	} // callseq 47
	ld.global.u32 	%r63, [%rd30+28];
	st.local.u32 	[%rd2], %r63;
	{ // callseq 48, 0
	.param .b64 param0;
	st.param.b64 	[param0], %rd12;
	.param .b64 param1;
	st.param.b64 	[param1], %rd10;
	.param .b32 retval0;
	call.uni (retval0), 
	vprintf, 
	(
	param0, 
	param1
	);
	ld.param.b32 	%r64, [retval0];
	} // callseq 48
	add.s32 	%r107, %r107, 16;
	add.s64 	%rd30, %rd30, 64;
	setp.ne.s32 	%p3, %r107, 0;
	@%p3 bra 	$L__BB2_3;
$L__BB2_4:
	setp.eq.s32 	%p4, %r1, 0;
	@%p4 bra 	$L__BB2_13;
	and.b32  	%r7, %r16, 7;
	setp.lt.u32 	%p5, %r1, 8;
	@%p5 bra 	$L__BB2_7;
	mul.wide.u32 	%rd14, %r109, 4;
	add.s64 	%rd15, %rd1, %rd14;
	ld.global.u32 	%r66, [%rd15];
	st.local.u32 	[%rd2], %r66;
	mov.u64 	%rd16, $str;
	cvta.global.u64 	%rd17, %rd16;
	{ // callseq 49, 0
	.param .b64 param0;
	st.param.b64 	[param0], %rd17;
	.param .b64 param1;
	st.param.b64 	[param1], %rd10;
	.param .b32 retval0;
	call.uni (retval0), 
	vprintf, 
	(
	param0, 
	param1
	);
	ld.param.b32 	%r67, [retval0];
	} // callseq 49
	ld.global.u32 	%r69, [%rd15+4];
	st.local.u32 	[%rd2], %r69;
	{ // callseq 50, 0
	.param .b64 param0;
	st.param.b64 	[param0], %rd17;
	.param .b64 param1;
	st.param.b64 	[param1], %rd10;
	.param .b32 retval0;
	call.uni (retval0), 
	vprintf, 
	(
	param0, 
	param1
	);
	ld.param.b32 	%r70, [retval0];
	} // callseq 50
	ld.global.u32 	%r72, [%rd15+8];
	st.local.u32 	[%rd2], %r72;
	{ // callseq 51, 0
	.param .b64 param0;
	st.param.b64 	[param0], %rd17;
	.param .b64 param1;
	st.param.b64 	[param1], %rd10;
	.param .b32 retval0;
	call.uni (retval0), 
	vprintf, 
	(
	param0, 
	param1
	);
	ld.param.b32 	%r73, [retval0];
	} // callseq 51
	ld.global.u32 	%r75, [%rd15+12];
	st.local.u32 	[%rd2], %r75;
	{ // callseq 52, 0
	.param .b64 param0;
	st.param.b64 	[param0], %rd17;
	.param .b64 param1;
	st.param.b64 	[param1], %rd10;
	.param .b32 retval0;
	call.uni (retval0), 
	vprintf, 
	(
	param0, 
	param1
	);
	ld.param.b32 	%r76, [retval0];
	} // callseq 52
	ld.global.u32 	%r78, [%rd15+16];
	st.local.u32 	[%rd2], %r78;
	{ // callseq 53, 0
	.param .b64 param0;
	st.param.b64 	[param0], %rd17;
	.param .b64 param1;
	st.param.b64 	[param1], %rd10;
	.param .b32 retval0;
	call.uni (retval0), 
	vprintf, 
	(
	param0, 
	param1
	);
	ld.param.b32 	%r79, [retval0];
	} // callseq 53
	ld.global.u32 	%r81, [%rd15+20];
	st.local.u32 	[%rd2], %r81;
	{ // callseq 54, 0
	.param .b64 param0;
	st.param.b64 	[param0], %rd17;
	.param .b64 param1;
	st.param.b64 	[param1], %rd10;
	.param .b32 retval0;
	call.uni (retval0), 
	vprintf, 
	(
	param0, 
	param1
	);
	ld.param.b32 	%r82, [retval0];
	} // callseq 54
	ld.global.u32 	%r84, [%rd15+24];
	st.local.u32 	[%rd2], %r84;
	{ // callseq 55, 0
	.param .b64 param0;
	st.param.b64 	[param0], %rd17;
	.param .b64 param1;
	st.param.b64 	[param1], %rd10;
	.param .b32 retval0;
	call.uni (retval0), 
	vprintf, 
	(
	param0, 
	param1
	);
	ld.param.b32 	%r85, [retval0];
	} // callseq 55
	ld.global.u32 	%r87, [%rd15+28];
	st.local.u32 	[%rd2], %r87;
	{ // callseq 56, 0
	.param .b64 param0;
	st.param.b64 	[param0], %rd17;
	.param .b64 param1;
	st.param.b64 	[param1], %rd10;
	.param .b32 retval0;
	call.uni (retval0), 
	vprintf, 
	(
	param0, 
	param1
	);
	ld.param.b32 	%r88, [retval0];
	} // callseq 56
	add.s32 	%r109, %r109, 8;
$L__BB2_7:
	setp.eq.s32 	%p6, %r7, 0;
	@%p6 bra 	$L__BB2_13;
	and.b32  	%r10, %r16, 3;
	setp.lt.u32 	%p7, %r7, 4;
	@%p7 bra 	$L__BB2_10;
	mul.wide.u32 	%rd19, %r109, 4;
	add.s64 	%rd20, %rd1, %rd19;
	ld.global.u32 	%r90, [%rd20];
	st.local.u32 	[%rd2], %r90;
	mov.u64 	%rd21, $str;
	cvta.global.u64 	%rd22, %rd21;
	{ // callseq 57, 0
	.param .b64 param0;
	st.param.b64 	[param0], %rd22;
	.param .b64 param1;
	st.param.b64 	[param1], %rd10;
	.param .b32 retval0;
	call.uni (retval0), 
	vprintf, 
	(
	param0, 
	param1
	);
	ld.param.b32 	%r91, [retval0];
	} // callseq 57
	ld.global.u32 	%r93, [%rd20+4];
	st.local.u32 	[%rd2], %r93;
	{ // callseq 58, 0
	.param .b64 param0;
	st.param.b64 	[param0], %rd22;
	.param .b64 param1;
	st.param.b64 	[param1], %rd10;
	.param .b32 retval0;
	call.uni (retval0), 
	vprintf, 
	(
	param0, 
	param1
	);
	ld.param.b32 	%r94, [retval0];
	} // callseq 58
	ld.global.u32 	%r96, [%rd20+8];
	st.local.u32 	[%rd2], %r96;
	{ // callseq 59, 0
	.param .b64 param0;
	st.param.b64 	[param0], %rd22;
	.param .b64 param1;
	st.param.b64 	[param1], %rd10;
	.param .b32 retval0;
	call.uni (retval0), 
	vprintf, 
	(
	param0, 
	param1
	);
	ld.param.b32 	%r97, [retval0];
	} // callseq 59
	ld.global.u32 	%r99, [%rd20+12];
	st.local.u32 	[%rd2], %r99;
	{ // callseq 60, 0
	.param .b64 param0;
	st.param.b64 	[param0], %rd22;
	.param .b64 param1;
	st.param.b64 	[param1], %rd10;
	.param .b32 retval0;
	call.uni (retval0), 
	vprintf, 
	(
	param0, 
	param1
	);
	ld.param.b32 	%r100, [retval0];
	} // callseq 60
	add.s32 	%r109, %r109, 4;
$L__BB2_10:
	setp.eq.s32 	%p8, %r10, 0;
	@%p8 bra 	$L__BB2_13;
	mul.wide.u32 	%rd24, %r109, 4;
	add.s64 	%rd31, %rd1, %rd24;
	neg.s32 	%r111, %r10;
	mov.u64 	%rd25, $str;
$L__BB2_12:
	.pragma "nounroll";
	ld.global.u32 	%r102, [%rd31];
	st.local.u32 	[%rd2], %r102;
	cvta.global.u64 	%rd26, %rd25;
	{ // callseq 61, 0
	.param .b64 param0;
	st.param.b64 	[param0], %rd26;
	.param .b64 param1;
	st.param.b64 	[param1], %rd10;
	.param .b32 retval0;
	call.uni (retval0), 
	vprintf, 
	(
	param0, 
	param1
	);
	ld.param.b32 	%r103, [retval0];
	} // callseq 61
	add.s64 	%rd31, %rd31, 4;
	add.s32 	%r111, %r111, 1;
	setp.ne.s32 	%p9, %r111, 0;
	@%p9 bra 	$L__BB2_12;
$L__BB2_13:
	mov.u64 	%rd28, $str$1;
	cvta.global.u64 	%rd29, %rd28;
	{ // callseq 62, 0
	.param .b64 param0;
	st.param.b64 	[param0], %rd29;
	.param .b64 param1;
	st.param.b64 	[param1], 0;
	.param .b32 retval0;
	call.uni (retval0), 
	vprintf, 
	(
	param0, 
	param1
	);
	ld.param.b32 	%r105, [retval0];
	} // callseq 62
	ret;

}
	// .globl	_Z12printGPUBoolPbi
.visible .entry _Z12printGPUBoolPbi(
	.param .u64 .ptr .align 1 _Z12printGPUBoolPbi_param_0,
	.param .u32 _Z12printGPUBoolPbi_param_1
)
{
	.local .align 8 .b8 	__local_depot3[8];
	.reg .b64 	%SP;
	.reg .b64 	%SPL;
	.reg .pred 	%p<10>;
	.reg .b32 	%r<112>;
	.reg .b64 	%rd<32>;

	mov.u64 	%SPL, __local_depot3;
	cvta.local.u64 	%SP, %SPL;
	ld.param.u64 	%rd9, [_Z12printGPUBoolPbi_param_0];
	ld.param.u32 	%r16, [_Z12printGPUBoolPbi_param_1];
	cvta.to.global.u64 	%rd1, %rd9;
	add.u64 	%rd10, %SP, 0;
	add.u64 	%rd2, %SPL, 0;
	setp.lt.s32 	%p1, %r16, 1;
	@%p1 bra 	$L__BB3_13;
	and.b32  	%r1, %r16, 15;
	setp.lt.u32 	%p2, %r16, 16;
	mov.b32 	%r109, 0;
	@%p2 bra 	$L__BB3_4;
	and.b32  	%r109, %r16, 2147483632;
	neg.s32 	%r107, %r109;
	add.s64 	%rd30, %rd1, 7;
	mov.u64 	%rd11, $str;
$L__BB3_3:
	.pragma "nounroll";
	ld.global.s8 	%r18, [%rd30+-7];
	st.local.u32 	[%rd2], %r18;
	cvta.global.u64 	%rd12, %rd11;
	{ // callseq 63, 0
	.param .b64 param0;
	st.param.b64 	[param0], %rd12;
	.param .b64 param1;
	st.param.b64 	[param1], %rd10;
	.param .b32 retval0;
	call.uni (retval0), 
	vprintf, 
	(
	param0, 
	param1
	);
	ld.param.b32 	%r19, [retval0];
	} // callseq 63
	ld.global.s8 	%r21, [%rd30+-6];
	st.local.u32 	[%rd2], %r21;
	{ // callseq 64, 0
	.param .b64 param0;
	st.param.b64 	[param0], %rd12;
	.param .b64 param1;
	st.param.b64 	[param1], %rd10;
	.param .b32 retval0;
	call.uni (retval0), 
	vprintf, 
	(
	param0, 
	param1
	);
	ld.param.b32 	%r22, [retval0];
	} // callseq 64
	ld.global.s8 	%r24, [%rd30+-5];
	st.local.u32 	[%rd2], %r24;
	{ // callseq 65, 0
	.param .b64 param0;
	st.param.b64 	[param0], %rd12;
	.param .b64 param1;
	st.param.b64 	[param1], %rd10;
	.param .b32 retval0;
	call.uni (retval0), 
	vprintf, 
	(
	param0, 
	param1
	);
	ld.param.b32 	%r25, [retval0];
	} // callseq 65
	ld.global.s8 	%r27, [%rd30+-4];
	st.local.u32 	[%rd2], %r27;
	{ // callseq 66, 0
	.param .b64 param0;
	st.param.b64 	[param0], %rd12;
	.param .b64 param1;
	st.param.b64 	[param1], %rd10;
	.param .b32 retval0;
	call.uni (retval0), 
	vprintf, 
	(
	param0, 
	param1
	);
	ld.param.b32 	%r28, [retval0];
	} // callseq 66
	ld.global.s8 	%r30, [%rd30+-3];
	st.local.u32 	[%rd2], %r30;
	{ // callseq 67, 0
	.param .b64 param0;
	st.param.b64 	[param0], %rd12;
	.param .b64 param1;
	st.param.b64 	[param1], %rd10;
	.param .b32 retval0;
	call.uni (retval0), 
	vprintf, 
	(
	param0, 
	param1
	);
	ld.param.b32 	%r31, [retval0];
	} // callseq 67
	ld.global.s8 	%r33, [%rd30+-2];
	st.local.u32 	[%rd2], %r33;
	{ // callseq 68, 0
	.param .b64 param0;
	st.param.b64 	[param0], %rd12;
	.param .b64 param1;
	st.param.b64 	[param1], %rd10;
	.param .b32 retval0;
	call.uni (retval0), 
	vprintf, 
	(
	param0, 
	param1
	);
	ld.param.b32 	%r34, [retval0];
	} // callseq 68
	ld.global.s8 	%r36, [%rd30+-1];
	st.local.u32 	[%rd2], %r36;
	{ // callseq 69, 0
	.param .b64 param0;
	st.param.b64 	[param0], %rd12;
	.param .b64 param1;
	st.param.b64 	[param1], %rd10;
	.param .b32 retval0;
	call.uni (retval0), 
	vprintf, 
	(
	param0, 
	param1
	);
	ld.param.b32 	%r37, [retval0];
	} // callseq 69
	ld.global.s8 	%r39, [%rd30];
	st.local.u32 	[%rd2], %r39;
	{ // callseq 70, 0
	.param .b64 param0;
	st.param.b64 	[param0], %rd12;
	.param .b64 param1;
	st.param.b64 	[param1], %rd10;
	.param .b32 retval0;
	call.uni (retval0), 
	vprintf, 
	(
	param0, 
	param1
	);
	ld.param.b32 	%r40, [retval0];
	} // callseq 70
	ld.global.s8 	%r42, [%rd30+1];
	st.local.u32 	[%rd2], %r42;
	{ // callseq 71, 0
	.param .b64 param0;
	st.param.b64 	[param0], %rd12;
	.param .b64 param1;
	st.param.b64 	[param1], %rd10;
	.param .b32 retval0;
	call.uni (retval0), 
	vprintf, 
	(
	param0, 
	param1
	);
	ld.param.b32 	%r43, [retval0];
	} // callseq 71
	ld.global.s8 	%r45, [%rd30+2];
	st.local.u32 	[%rd2], %r45;
	{ // callseq 72, 0
	.param .b64 param0;
	st.param.b64 	[param0], %rd12;
	.param .b64 param1;
	st.param.b64 	[param1], %rd10;
	.param .b32 retval0;
	call.uni (retval0), 
	vprintf, 
	(
	param0, 
	param1
	);
	ld.param.b32 	%r46, [retval0];
	} // callseq 72
	ld.global.s8 	%r48, [%rd30+3];
	st.local.u32 	[%rd2], %r48;
	{ // callseq 73, 0
	.param .b64 param0;
	st.param.b64 	[param0], %rd12;
	.param .b64 param1;
	st.param.b64 	[param1], %rd10;
	.param .b32 retval0;
	call.uni (retval0), 
	vprintf, 
	(
	param0, 
	param1
	);
	ld.param.b32 	%r49, [retval0];
	} // callseq 73
	ld.global.s8 	%r51, [%rd30+4];
	st.local.u32 	[%rd2], %r51;
	{ // callseq 74, 0
	.param .b64 param0;
	st.param.b64 	[param0], %rd12;
	.param .b64 param1;
	st.param.b64 	[param1], %rd10;
	.param .b32 retval0;
	call.uni (retval0), 
	vprintf, 
	(
	param0, 
	param1
	);
	ld.param.b32 	%r52, [retval0];
	} // callseq 74
	ld.global.s8 	%r54, [%rd30+5];
	st.local.u32 	[%rd2], %r54;
	{ // callseq 75, 0
	.param .b64 param0;
	st.param.b64 	[param0], %rd12;
	.param .b64 param1;
	st.param.b64 	[param1], %rd10;
	.param .b32 retval0;
	call.uni (retval0), 
	vprintf, 
	(
	param0, 
	param1
	);
	ld.param.b32 	%r55, [retval0];
	} // callseq 75
	ld.global.s8 	%r57, [%rd30+6];
	st.local.u32 	[%rd2], %r57;
	{ // callseq 76, 0
	.param .b64 param0;
	st.param.b64 	[param0], %rd12;
	.param .b64 param1;
	st.param.b64 	[param1], %rd10;
	.param .b32 retval0;
	call.uni (retval0), 
	vprintf, 
	(
	param0, 
	param1
	);
	ld.param.b32 	%r58, [retval0];
	} // callseq 76
	ld.global.s8 	%r60, [%rd30+7];
	st.local.u32 	[%rd2], %r60;
	{ // callseq 77, 0
	.param .b64 param0;
	st.param.b64 	[param0], %rd12;
	.param .b64 param1;
	st.param.b64 	[param1], %rd10;
	.param .b32 retval0;
	call.uni (retval0), 
	vprintf, 
	(
	param0, 
	param1
	);
	ld.param.b32 	%r61, [retval0];
	} // callseq 77
	ld.global.s8 	%r63, [%rd30+8];
	st.local.u32 	[%rd2], %r63;
	{ // callseq 78, 0
	.param .b64 param0;
	st.param.b64 	[param0], %rd12;
	.param .b64 param1;
	st.param.b64 	[param1], %rd10;
	.param .b32 retval0;
	call.uni (retval0), 
	vprintf, 
	(
	param0, 
	param1
	);
	ld.param.b32 	%r64, [retval0];
	} // callseq 78
	add.s32 	%r107, %r107, 16;
	add.s64 	%rd30, %rd30, 16;
	setp.ne.s32 	%p3, %r107, 0;
	@%p3 bra 	$L__BB3_3;
$L__BB3_4:
	setp.eq.s32 	%p4, %r1, 0;
	@%p4 bra 	$L__BB3_13;
	and.b32  	%r7, %r16, 7;
	setp.lt.u32 	%p5, %r1, 8;
	@%p5 bra 	$L__BB3_7;
	cvt.u64.u32 	%rd14, %r109;
	add.s64 	%rd15, %rd1, %rd14;
	ld.global.s8 	%r66, [%rd15];
	st.local.u32 	[%rd2], %r66;
	mov.u64 	%rd16, $str;
	cvta.global.u64 	%rd17, %rd16;
	{ // callseq 79, 0
	.param .b64 param0;
	st.param.b64 	[param0], %rd17;
	.param .b64 param1;
	st.param.b64 	[param1], %rd10;
	.param .b32 retval0;
	call.uni (retval0), 
	vprintf, 
	(
	param0, 
	param1
	);
	ld.param.b32 	%r67, [retval0];
	} // callseq 79
	ld.global.s8 	%r69, [%rd15+1];
	st.local.u32 	[%rd2], %r69;
	{ // callseq 80, 0
	.param .b64 param0;
	st.param.b64 	[param0], %rd17;
	.param .b64 param1;
	st.param.b64 	[param1], %rd10;
	.param .b32 retval0;
	call.uni (retval0), 
	vprintf, 
	(
	param0, 
	param1
	);
	ld.param.b32 	%r70, [retval0];
	} // callseq 80
	ld.global.s8 	%r72, [%rd15+2];
	st.local.u32 	[%rd2], %r72;
	{ // callseq 81, 0
	.param .b64 param0;
	st.param.b64 	[param0], %rd17;
	.param .b64 param1;
	st.param.b64 	[param1], %rd10;
	.param .b32 retval0;
	call.uni (retval0), 
	vprintf, 
	(
	param0, 
	param1
	);
	ld.param.b32 	%r73, [retval0];
	} // callseq 81
	ld.global.s8 	%r75, [%rd15+3];
	st.local.u32 	[%rd2], %r75;
	{ // callseq 82, 0
	.param .b64 param0;
	st.param.b64 	[param0], %rd17;
	.param .b64 param1;
	st.param.b64 	[param1], %rd10;
	.param .b32 retval0;
	call.uni (retval0), 
	vprintf, 
	(
	param0, 
	param1
	);
	ld.param.b32 	%r76, [retval0];
	} // callseq 82
	ld.global.s8 	%r78, [%rd15+4];
	st.local.u32 	[%rd2], %r78;
	{ // callseq 83, 0
	.param .b64 param0;
	st.param.b64 	[param0], %rd17;
	.param .b64 param1;
	st.param.b64 	[param1], %rd10;
	.param .b32 retval0;
	call.uni (retval0), 
	vprintf, 
	(
	param0, 
	param1
	);
	ld.param.b32 	%r79, [retval0];
	} // callseq 83
	ld.global.s8 	%r81, [%rd15+5];
	st.local.u32 	[%rd2], %r81;
	{ // callseq 84, 0
	.param .b64 param0;
	st.param.b64 	[param0], %rd17;
	.param .b64 param1;
	st.param.b64 	[param1], %rd10;
	.param .b32 retval0;
	call.uni (retval0), 
	vprintf, 
	(
	param0, 
	param1
	);
	ld.param.b32 	%r82, [retval0];
	} // callseq 84
	ld.global.s8 	%r84, [%rd15+6];
	st.local.u32 	[%rd2], %r84;
	{ // callseq 85, 0
	.param .b64 param0;
	st.param.b64 	[param0], %rd17;
	.param .b64 param1;
	st.param.b64 	[param1], %rd10;
	.param .b32 retval0;
	call.uni (retval0), 
	vprintf, 
	(
	param0, 
	param1
	);
	ld.param.b32 	%r85, [retval0];
	} // callseq 85
	ld.global.s8 	%r87, [%rd15+7];
	st.local.u32 	[%rd2], %r87;
	{ // callseq 86, 0
	.param .b64 param0;
	st.param.b64 	[param0], %rd17;
	.param .b64 param1;
	st.param.b64 	[param1], %rd10;
	.param .b32 retval0;
	call.uni (retval0), 
	vprintf, 
	(
	param0, 
	param1
	);
	ld.param.b32 	%r88, [retval0];
	} // callseq 86
	add.s32 	%r109, %r109, 8;
$L__BB3_7:
	setp.eq.s32 	%p6, %r7, 0;
	@%p6 bra 	$L__BB3_13;
	and.b32  	%r10, %r16, 3;
	setp.lt.u32 	%p7, %r7, 4;
	@%p7 bra 	$L__BB3_10;
	cvt.u64.u32 	%rd19, %r109;
	add.s64 	%rd20, %rd1, %rd19;
	ld.global.s8 	%r90, [%rd20];
	st.local.u32 	[%rd2], %r90;
	mov.u64 	%rd21, $str;
	cvta.global.u64 	%rd22, %rd21;
	{ // callseq 87, 0
	.param .b64 param0;
	st.param.b64 	[param0], %rd22;
	.param .b64 param1;
	st.param.b64 	[param1], %rd10;
	.param .b32 retval0;
	call.uni (retval0), 
	vprintf, 
	(
	param0, 
	param1
	);
	ld.param.b32 	%r91, [retval0];
	} // callseq 87
	ld.global.s8 	%r93, [%rd20+1];
	st.local.u32 	[%rd2], %r93;
	{ // callseq 88, 0
	.param .b64 param0;
	st.param.b64 	[param0], %rd22;
	.param .b64 param1;
	st.param.b64 	[param1], %rd10;
	.param .b32 retval0;
	call.uni (retval0), 
	vprintf, 
	(
	param0, 
	param1
	);
	ld.param.b32 	%r94, [retval0];
	} // callseq 88
	ld.global.s8 	%r96, [%rd20+2];
	st.local.u32 	[%rd2], %r96;
	{ // callseq 89, 0
	.param .b64 param0;
	st.param.b64 	[param0], %rd22;
	.param .b64 param1;
	st.param.b64 	[param1], %rd10;
	.param .b32 retval0;
	call.uni (retval0), 
	vprintf, 
	(
	param0, 
	param1
	);
	ld.param.b32 	%r97, [retval0];
	} // callseq 89
	ld.global.s8 	%r99, [%rd20+3];
	st.local.u32 	[%rd2], %r99;
	{ // callseq 90, 0
	.param .b64 param0;
	st.param.b64 	[param0], %rd22;
	.param .b64 param1;
	st.param.b64 	[param1], %rd10;
	.param .b32 retval0;
	call.uni (retval0), 
	vprintf, 
	(
	param0, 
	param1
	);
	ld.param.b32 	%r100, [retval0];
	} // callseq 90
	add.s32 	%r109, %r109, 4;
$L__BB3_10:
	setp.eq.s32 	%p8, %r10, 0;
	@%p8 bra 	$L__BB3_13;
	cvt.u64.u32 	%rd24, %r109;
	add.s64 	%rd31, %rd1, %rd24;
	neg.s32 	%r111, %r10;
	mov.u64 	%rd25, $str;
$L__BB3_12:
	.pragma "nounroll";
	ld.global.s8 	%r102, [%rd31];
	st.local.u32 	[%rd2], %r102;
	cvta.global.u64 	%rd26, %rd25;
	{ // callseq 91, 0
	.param .b64 param0;
	st.param.b64 	[param0], %rd26;
	.param .b64 param1;
	st.param.b64 	[param1], %rd10;
	.param .b32 retval0;
	call.uni (retval0), 
	vprintf, 
	(
	param0, 
	param1
	);
	ld.param.b32 	%r103, [retval0];
	} // callseq 91
	add.s64 	%rd31, %rd31, 1;
	add.s32 	%r111, %r111, 1;
	setp.ne.s32 	%p9, %r111, 0;
	@%p9 bra 	$L__BB3_12;
$L__BB3_13:
	mov.u64 	%rd28, $str$1;
	cvta.global.u64 	%rd29, %rd28;
	{ // callseq 92, 0
	.param .b64 param0;
	st.param.b64 	[param0], %rd29;
	.param .b64 param1;
	st.param.b64 	[param1], 0;
	.param .b32 retval0;
	call.uni (retval0), 
	vprintf, 
	(
	param0, 
	param1
	);
	ld.param.b32 	%r105, [retval0];
	} // callseq 92
	ret;

}
	// .globl	_Z27kernel_find_augmenting_pathiPiPbS_S_S0_
.visible .entry _Z27kernel_find_augmenting_pathiPiPbS_S_S0_(
	.param .u32 _Z27kernel_find_augmenting_pathiPiPbS_S_S0__param_0,
	.param .u64 .ptr .align 1 _Z27kernel_find_augmenting_pathiPiPbS_S_S0__param_1,
	.param .u64 .ptr .align 1 _Z27kernel_find_augmenting_pathiPiPbS_S_S0__param_2,
	.param .u64 .ptr .align 1 _Z27kernel_find_augmenting_pathiPiPbS_S_S0__param_3,
	.param .u64 .ptr .align 1 _Z27kernel_find_augmenting_pathiPiPbS_S_S0__param_4,
	.param .u64 .ptr .align 1 _Z27kernel_find_augmenting_pathiPiPbS_S_S0__param_5
)
{
	.reg .pred 	%p<37>;
	.reg .b16 	%rs<25>;
	.reg .b32 	%r<84>;
	.reg .b64 	%rd<87>;

	ld.param.u32 	%r39, [_Z27kernel_find_augmenting_pathiPiPbS_S_S0__param_0];
	ld.param.u64 	%rd47, [_Z27kernel_find_augmenting_pathiPiPbS_S_S0__param_1];
	ld.param.u64 	%rd48, [_Z27kernel_find_augmenting_pathiPiPbS_S_S0__param_2];
	ld.param.u64 	%rd49, [_Z27kernel_find_augmenting_pathiPiPbS_S_S0__param_3];
	ld.param.u64 	%rd50, [_Z27kernel_find_augmenting_pathiPiPbS_S_S0__param_4];
	ld.param.u64 	%rd51, [_Z27kernel_find_augmenting_pathiPiPbS_S_S0__param_5];
	cvta.to.global.u64 	%rd1, %rd51;
	cvta.to.global.u64 	%rd2, %rd50;
	cvta.to.global.u64 	%rd3, %rd49;
	cvta.to.global.u64 	%rd4, %rd47;
	cvta.to.global.u64 	%rd5, %rd48;
	mov.u32 	%r40, %ctaid.x;
	mov.u32 	%r41, %ntid.x;
	mov.u32 	%r42, %tid.x;
	mad.lo.s32 	%r1, %r40, %r41, %r42;
	setp.ge.s32 	%p1, %r1, %r39;
	@%p1 bra 	$L__BB4_52;
	cvt.s64.s32 	%rd52, %r1;
	add.s64 	%rd6, %rd5, %rd52;
	ld.global.u8 	%rs1, [%rd6];
	setp.eq.s16 	%p2, %rs1, 0;
	@%p2 bra 	$L__BB4_52;
	mov.b16 	%rs2, 0;
	st.global.u8 	[%rd6], %rs2;
	min.s32 	%r2, %r1, %r39;
	setp.lt.s32 	%p3, %r2, 1;
	mov.b32 	%r77, 0;
	@%p3 bra 	$L__BB4_24;
	mul.lo.s32 	%r3, %r1, %r39;
	and.b32  	%r4, %r2, 3;
	setp.lt.u32 	%p4, %r2, 4;
	mov.b32 	%r77, 0;
	@%p4 bra 	$L__BB4_18;
	and.b32  	%r77, %r2, 2147483644;
	add.s64 	%rd7, %rd4, 8;
	neg.s32 	%r71, %r77;
	add.s64 	%rd77, %rd5, 1;
	add.s64 	%rd76, %rd2, 8;
	add.s64 	%rd75, %rd3, 8;
	mov.u32 	%r72, %r3;
$L__BB4_5:
	mul.wide.s32 	%rd53, %r72, 4;
	add.s64 	%rd14, %rd7, %rd53;
	ld.global.u32 	%r46, [%rd14+-8];
	setp.lt.s32 	%p5, %r46, 1;
	@%p5 bra 	$L__BB4_8;
	atom.relaxed.global.cas.b32 	%r47, [%rd75+-8], 0, 1;
	setp.ne.s32 	%p6, %r47, 0;
	@%p6 bra 	$L__BB4_8;
	mov.b16 	%rs3, 1;
	st.global.u8 	[%rd77+-1], %rs3;
	st.global.u32 	[%rd76+-8], %r1;
	mov.b16 	%rs4, 0;
	st.global.u8 	[%rd1], %rs4;
$L__BB4_8:
	ld.global.u32 	%r48, [%rd14+-4];
	setp.lt.s32 	%p7, %r48, 1;
	@%p7 bra 	$L__BB4_11;
	atom.relaxed.global.cas.b32 	%r49, [%rd75+-4], 0, 1;
	setp.ne.s32 	%p8, %r49, 0;
	@%p8 bra 	$L__BB4_11;
	mov.b16 	%rs5, 1;
	st.global.u8 	[%rd77], %rs5;
	st.global.u32 	[%rd76+-4], %r1;
	mov.b16 	%rs6, 0;
	st.global.u8 	[%rd1], %rs6;
$L__BB4_11:
	ld.global.u32 	%r50, [%rd14];
	setp.lt.s32 	%p9, %r50, 1;
	@%p9 bra 	$L__BB4_14;
	atom.relaxed.global.cas.b32 	%r51, [%rd75], 0, 1;
	setp.ne.s32 	%p10, %r51, 0;
	@%p10 bra 	$L__BB4_14;
	mov.b16 	%rs7, 1;
	st.global.u8 	[%rd77+1], %rs7;
	st.global.u32 	[%rd76], %r1;
	mov.b16 	%rs8, 0;
	st.global.u8 	[%rd1], %rs8;
$L__BB4_14:
	ld.global.u32 	%r52, [%rd14+4];
	setp.lt.s32 	%p11, %r52, 1;
	@%p11 bra 	$L__BB4_17;
	atom.relaxed.global.cas.b32 	%r53, [%rd75+4], 0, 1;
	setp.ne.s32 	%p12, %r53, 0;
	@%p12 bra 	$L__BB4_17;
	mov.b16 	%rs9, 1;
	st.global.u8 	[%rd77+2], %rs9;
	st.global.u32 	[%rd76+4], %r1;
	mov.b16 	%rs10, 0;
	st.global.u8 	[%rd1], %rs10;
$L__BB4_17:
	add.s32 	%r72, %r72, 4;
	add.s32 	%r71, %r71, 4;
	add.s64 	%rd77, %rd77, 4;
	add.s64 	%rd76, %rd76, 16;
	add.s64 	%rd75, %rd75, 16;
	setp.ne.s32 	%p13, %r71, 0;
	@%p13 bra 	$L__BB4_5;
$L__BB4_18:
	setp.eq.s32 	%p14, %r4, 0;
	@%p14 bra 	$L__BB4_24;
	cvt.u64.u32 	%rd54, %r77;
	mul.wide.u32 	%rd55, %r77, 4;
	add.s64 	%rd80, %rd3, %rd55;
	add.s64 	%rd79, %rd2, %rd55;
	add.s64 	%rd78, %rd5, %rd54;
	add.s32 	%r76, %r77, %r3;
	neg.s32 	%r75, %r4;
	add.s32 	%r77, %r77, %r4;
$L__BB4_20:
	.pragma "nounroll";
	mul.wide.s32 	%rd56, %r76, 4;
	add.s64 	%rd57, %rd4, %rd56;
	ld.global.u32 	%r54, [%rd57];
	setp.lt.s32 	%p15, %r54, 1;
	@%p15 bra 	$L__BB4_23;
	atom.relaxed.global.cas.b32 	%r55, [%rd80], 0, 1;
	setp.ne.s32 	%p16, %r55, 0;
	@%p16 bra 	$L__BB4_23;
	mov.b16 	%rs11, 1;
	st.global.u8 	[%rd78], %rs11;
	st.global.u32 	[%rd79], %r1;
	mov.b16 	%rs12, 0;
	st.global.u8 	[%rd1], %rs12;
$L__BB4_23:
	add.s64 	%rd80, %rd80, 4;
	add.s64 	%rd79, %rd79, 4;
	add.s64 	%rd78, %rd78, 1;
	add.s32 	%r76, %r76, 1;
	add.s32 	%r75, %r75, 1;
	setp.ne.s32 	%p17, %r75, 0;
	@%p17 bra 	$L__BB4_20;
$L__BB4_24:
	setp.ge.s32 	%p18, %r77, %r39;
	@%p18 bra 	$L__BB4_30;
	setp.eq.s32 	%p19, %r77, %r1;
	@%p19 bra 	$L__BB4_29;
	mad.lo.s32 	%r56, %r1, %r39, %r77;
	mul.wide.s32 	%rd58, %r56, 4;
	add.s64 	%rd59, %rd4, %rd58;
	ld.global.u32 	%r57, [%rd59];
	setp.lt.s32 	%p20, %r57, 1;
	@%p20 bra 	$L__BB4_29;
	mul.wide.u32 	%rd60, %r77, 4;
	add.s64 	%rd61, %rd3, %rd60;
	atom.relaxed.global.cas.b32 	%r58, [%rd61], 0, 1;
	setp.ne.s32 	%p21, %r58, 0;
	@%p21 bra 	$L__BB4_29;
	cvt.u64.u32 	%rd62, %r77;
	add.s64 	%rd63, %rd5, %rd62;
	mov.b16 	%rs13, 1;
	st.global.u8 	[%rd63], %rs13;
	add.s64 	%rd65, %rd2, %rd60;
	st.global.u32 	[%rd65], %r1;
	mov.b16 	%rs14, 0;
	st.global.u8 	[%rd1], %rs14;
$L__BB4_29:
	add.s32 	%r77, %r77, 1;
$L__BB4_30:
	setp.ge.s32 	%p22, %r77, %r39;
	@%p22 bra 	$L__BB4_52;
	mul.lo.s32 	%r23, %r1, %r39;
	sub.s32 	%r59, %r39, %r77;
	and.b32  	%r24, %r59, 3;
	setp.eq.s32 	%p23, %r24, 0;
	mov.u32 	%r81, %r77;
	@%p23 bra 	$L__BB4_37;
	cvt.u64.u32 	%rd66, %r77;
	mul.wide.u32 	%rd67, %r77, 4;
	add.s64 	%rd83, %rd3, %rd67;
	add.s64 	%rd82, %rd2, %rd67;
	add.s64 	%rd81, %rd5, %rd66;
	add.s32 	%r80, %r77, %r23;
	neg.s32 	%r79, %r24;
	add.s32 	%r81, %r77, %r24;
$L__BB4_33:
	.pragma "nounroll";
	mul.wide.s32 	%rd68, %r80, 4;
	add.s64 	%rd69, %rd4, %rd68;
	ld.global.u32 	%r60, [%rd69];
	setp.lt.s32 	%p24, %r60, 1;
	@%p24 bra 	$L__BB4_36;
	atom.relaxed.global.cas.b32 	%r61, [%rd83], 0, 1;
	setp.ne.s32 	%p25, %r61, 0;
	@%p25 bra 	$L__BB4_36;
	mov.b16 	%rs15, 1;
	st.global.u8 	[%rd81], %rs15;
	st.global.u32 	[%rd82], %r1;
	mov.b16 	%rs16, 0;
	st.global.u8 	[%rd1], %rs16;
$L__BB4_36:
	add.s64 	%rd83, %rd83, 4;
	add.s64 	%rd82, %rd82, 4;
	add.s64 	%rd81, %rd81, 1;
	add.s32 	%r80, %r80, 1;
	add.s32 	%r79, %r79, 1;
	setp.ne.s32 	%p26, %r79, 0;
	@%p26 bra 	$L__BB4_33;
$L__BB4_37:
	sub.s32 	%r62, %r77, %r39;
	setp.gt.u32 	%p27, %r62, -4;
	@%p27 bra 	$L__BB4_52;
	add.s64 	%rd36, %rd4, 8;
	add.s32 	%r83, %r81, %r23;
	sub.s32 	%r82, %r81, %r39;
	cvt.u64.u32 	%rd70, %r81;
	add.s64 	%rd71, %rd70, %rd5;
	add.s64 	%rd86, %rd71, 1;
	mul.wide.u32 	%rd72, %r81, 4;
	add.s64 	%rd73, %rd72, 8;
	add.s64 	%rd85, %rd2, %rd73;
	add.s64 	%rd84, %rd3, %rd73;
$L__BB4_39:
	mul.wide.s32 	%rd74, %r83, 4;
	add.s64 	%rd43, %rd36, %rd74;
	ld.global.u32 	%r63, [%rd43+-8];
	setp.lt.s32 	%p28, %r63, 1;
	@%p28 bra 	$L__BB4_42;
	atom.relaxed.global.cas.b32 	%r64, [%rd84+-8], 0, 1;
	setp.ne.s32 	%p29, %r64, 0;
	@%p29 bra 	$L__BB4_42;
	mov.b16 	%rs17, 1;
	st.global.u8 	[%rd86+-1], %rs17;
	st.global.u32 	[%rd85+-8], %r1;
	mov.b16 	%rs18, 0;
	st.global.u8 	[%rd1], %rs18;
$L__BB4_42:
	ld.global.u32 	%r65, [%rd43+-4];
	setp.lt.s32 	%p30, %r65, 1;
	@%p30 bra 	$L__BB4_45;
	atom.relaxed.global.cas.b32 	%r66, [%rd84+-4], 0, 1;
	setp.ne.s32 	%p31, %r66, 0;
	@%p31 bra 	$L__BB4_45;
	mov.b16 	%rs19, 1;
	st.global.u8 	[%rd86], %rs19;
	st.global.u32 	[%rd85+-4], %r1;
	mov.b16 	%rs20, 0;
	st.global.u8 	[%rd1], %rs20;
$L__BB4_45:
	ld.global.u32 	%r67, [%rd43];
	setp.lt.s32 	%p32, %r67, 1;
	@%p32 bra 	$L__BB4_48;
	atom.relaxed.global.cas.b32 	%r68, [%rd84], 0, 1;
	setp.ne.s32 	%p33, %r68, 0;
	@%p33 bra 	$L__BB4_48;
	mov.b16 	%rs21, 1;
	st.global.u8 	[%rd86+1], %rs21;
	st.global.u32 	[%rd85], %r1;
	mov.b16 	%rs22, 0;
	st.global.u8 	[%rd1], %rs22;
$L__BB4_48:
	ld.global.u32 	%r69, [%rd43+4];
	setp.lt.s32 	%p34, %r69, 1;
	@%p34 bra 	$L__BB4_51;
	atom.relaxed.global.cas.b32 	%r70, [%rd84+4], 0, 1;
	setp.ne.s32 	%p35, %r70, 0;
	@%p35 bra 	$L__BB4_51;
	mov.b16 	%rs23, 1;
	st.global.u8 	[%rd86+2], %rs23;
	st.global.u32 	[%rd85+4], %r1;
	mov.b16 	%rs24, 0;
	st.global.u8 	[%rd1], %rs24;
$L__BB4_51:
	add.s32 	%r83, %r83, 4;
	add.s32 	%r82, %r82, 4;
	add.s64 	%rd86, %rd86, 4;
	add.s64 	%rd85, %rd85, 16;
	add.s64 	%rd84, %rd84, 16;
	setp.ne.s32 	%p36, %r82, 0;
	@%p36 bra 	$L__BB4_39;
$L__BB4_52:
	ret;

}
	// .globl	_Z28kernel_update_residual_graphiPiS_S_S_
.visible .entry _Z28kernel_update_residual_graphiPiS_S_S_(
	.param .u32 _Z28kernel_update_residual_graphiPiS_S_S__param_0,
	.param .u64 .ptr .align 1 _Z28kernel_update_residual_graphiPiS_S_S__param_1,
	.param .u64 .ptr .align 1 _Z28kernel_update_residual_graphiPiS_S_S__param_2,
	.param .u64 .ptr .align 1 _Z28kernel_update_residual_graphiPiS_S_S__param_3,
	.param .u64 .ptr .align 1 _Z28kernel_update_residual_graphiPiS_S_S__param_4
)
{
	.reg .pred 	%p<2>;
	.reg .b32 	%r<18>;
	.reg .b64 	%rd<15>;

	ld.param.u32 	%r2, [_Z28kernel_update_residual_graphiPiS_S_S__param_0];
	ld.param.u64 	%rd1, [_Z28kernel_update_residual_graphiPiS_S_S__param_1];
	ld.param.u64 	%rd4, [_Z28kernel_update_residual_graphiPiS_S_S__param_2];
	ld.param.u64 	%rd2, [_Z28kernel_update_residual_graphiPiS_S_S__param_3];
	ld.param.u64 	%rd3, [_Z28kernel_update_residual_graphiPiS_S_S__param_4];
	cvta.to.global.u64 	%rd5, %rd4;
	mov.u32 	%r3, %ctaid.x;
	mov.u32 	%r4, %ntid.x;
	mov.u32 	%r5, %tid.x;
	mad.lo.s32 	%r1, %r3, %r4, %r5;
	ld.global.u32 	%r6, [%rd5];
	add.s32 	%r7, %r6, -1;
	setp.ge.s32 	%p1, %r1, %r7;
	@%p1 bra 	$L__BB5_2;
	cvta.to.global.u64 	%rd6, %rd2;
	cvta.to.global.u64 	%rd7, %rd3;
	cvta.to.global.u64 	%rd8, %rd1;
	mul.wide.s32 	%rd9, %r1, 4;
	add.s64 	%rd10, %rd6, %rd9;
	ld.global.u32 	%r8, [%rd10];
	ld.global.u32 	%r9, [%rd10+4];
	ld.global.u32 	%r10, [%rd7];
	mad.lo.s32 	%r11, %r9, %r2, %r8;
	mul.wide.s32 	%rd11, %r11, 4;
	add.s64 	%rd12, %rd8, %rd11;
	ld.global.u32 	%r12, [%rd12];
	sub.s32 	%r13, %r12, %r10;
	st.global.u32 	[%rd12], %r13;
	ld.global.u32 	%r14, [%rd7];
	mad.lo.s32 	%r15, %r8, %r2, %r9;
	mul.wide.s32 	%rd13, %r15, 4;
	add.s64 	%rd14, %rd8, %rd13;
	ld.global.u32 	%r16, [%rd14];
	add.s32 	%r17, %r16, %r14;
	st.global.u32 	[%rd14], %r17;
$L__BB5_2:
	ret;

}
	// .globl	_Z20kernel_find_max_flowiiPiS_S_
.visible .entry _Z20kernel_find_max_flowiiPiS_S_(
	.param .u32 _Z20kernel_find_max_flowiiPiS_S__param_0,
	.param .u32 _Z20kernel_find_max_flowiiPiS_S__param_1,
	.param .u64 .ptr .align 1 _Z20kernel_find_max_flowiiPiS_S__param_2,
	.param .u64 .ptr .align 1 _Z20kernel_find_max_flowiiPiS_S__param_3,
	.param .u64 .ptr .align 1 _Z20kernel_find_max_flowiiPiS_S__param_4
)
{
	.reg .pred 	%p<3>;
	.reg .b32 	%r<12>;
	.reg .b64 	%rd<11>;

	ld.param.u32 	%r4, [_Z20kernel_find_max_flowiiPiS_S__param_0];
	ld.param.u32 	%r5, [_Z20kernel_find_max_flowiiPiS_S__param_1];
	ld.param.u64 	%rd1, [_Z20kernel_find_max_flowiiPiS_S__param_2];
	ld.param.u64 	%rd2, [_Z20kernel_find_max_flowiiPiS_S__param_3];
	ld.param.u64 	%rd3, [_Z20kernel_find_max_flowiiPiS_S__param_4];
	mov.u32 	%r6, %ctaid.x;
	mov.u32 	%r7, %ntid.x;
	mov.u32 	%r8, %tid.x;
	mad.lo.s32 	%r1, %r6, %r7, %r8;
	setp.ge.s32 	%p1, %r1, %r4;
	@%p1 bra 	$L__BB6_3;
	cvta.to.global.u64 	%rd4, %rd1;
	mad.lo.s32 	%r2, %r5, %r4, %r1;
	mul.wide.s32 	%rd5, %r2, 4;
	add.s64 	%rd6, %rd4, %rd5;
	ld.global.u32 	%r3, [%rd6];
	setp.lt.s32 	%p2, %r3, 1;
	@%p2 bra 	$L__BB6_3;
	cvta.to.global.u64 	%rd7, %rd2;
	add.s64 	%rd9, %rd7, %rd5;
	ld.global.u32 	%r9, [%rd9];
	sub.s32 	%r10, %r3, %r9;
	cvta.to.global.u64 	%rd10, %rd3;
	atom.global.add.u32 	%r11, [%rd10], %r10;
$L__BB6_3:
	ret;

}
	// .globl	_Z22kernel_find_level_pathiiPiPbS_iS0_
.visible .entry _Z22kernel_find_level_pathiiPiPbS_iS0_(
	.param .u32 _Z22kernel_find_level_pathiiPiPbS_iS0__param_0,
	.param .u32 _Z22kernel_find_level_pathiiPiPbS_iS0__param_1,
	.param .u64 .ptr .align 1 _Z22kernel_find_level_pathiiPiPbS_iS0__param_2,
	.param .u64 .ptr .align 1 _Z22kernel_find_level_pathiiPiPbS_iS0__param_3,
	.param .u64 .ptr .align 1 _Z22kernel_find_level_pathiiPiPbS_iS0__param_4,
	.param .u32 _Z22kernel_find_level_pathiiPiPbS_iS0__param_5,
	.param .u64 .ptr .align 1 _Z22kernel_find_level_pathiiPiPbS_iS0__param_6
)
{
	.reg .pred 	%p<37>;
	.reg .b16 	%rs<25>;
	.reg .b32 	%r<85>;
	.reg .b64 	%rd<67>;

	ld.param.u32 	%r39, [_Z22kernel_find_level_pathiiPiPbS_iS0__param_0];
	ld.param.u64 	%rd35, [_Z22kernel_find_level_pathiiPiPbS_iS0__param_2];
	ld.param.u64 	%rd36, [_Z22kernel_find_level_pathiiPiPbS_iS0__param_3];
	ld.param.u64 	%rd37, [_Z22kernel_find_level_pathiiPiPbS_iS0__param_4];
	ld.param.u32 	%r40, [_Z22kernel_find_level_pathiiPiPbS_iS0__param_5];
	ld.param.u64 	%rd38, [_Z22kernel_find_level_pathiiPiPbS_iS0__param_6];
	cvta.to.global.u64 	%rd1, %rd38;
	cvta.to.global.u64 	%rd2, %rd37;
	cvta.to.global.u64 	%rd3, %rd35;
	cvta.to.global.u64 	%rd4, %rd36;
	mov.u32 	%r41, %ctaid.x;
	mov.u32 	%r42, %ntid.x;
	mov.u32 	%r43, %tid.x;
	mad.lo.s32 	%r1, %r41, %r42, %r43;
	setp.ge.s32 	%p1, %r1, %r39;
	@%p1 bra 	$L__BB7_52;
	cvt.s64.s32 	%rd39, %r1;
	add.s64 	%rd5, %rd4, %rd39;
	ld.global.u8 	%rs1, [%rd5];
	setp.eq.s16 	%p2, %rs1, 0;
	@%p2 bra 	$L__BB7_52;
	mov.b16 	%rs2, 0;
	st.global.u8 	[%rd5], %rs2;
	min.s32 	%r2, %r1, %r39;
	setp.lt.s32 	%p3, %r2, 1;
	mov.b32 	%r78, 0;
	@%p3 bra 	$L__BB7_24;
	mul.lo.s32 	%r3, %r1, %r39;
	and.b32  	%r4, %r2, 3;
	setp.lt.u32 	%p4, %r2, 4;
	mov.b32 	%r78, 0;
	@%p4 bra 	$L__BB7_18;
	and.b32  	%r78, %r2, 2147483644;
	add.s64 	%rd6, %rd3, 8;
	neg.s32 	%r72, %r78;
	add.s64 	%rd60, %rd4, 1;
	add.s64 	%rd59, %rd2, 8;
	mov.u32 	%r73, %r3;
$L__BB7_5:
	mul.wide.s32 	%rd40, %r73, 4;
	add.s64 	%rd11, %rd6, %rd40;
	ld.global.u32 	%r47, [%rd11+-8];
	setp.lt.s32 	%p5, %r47, 1;
	@%p5 bra 	$L__BB7_8;
	ld.global.u32 	%r48, [%rd59+-8];
	setp.ne.s32 	%p6, %r48, -1;
	@%p6 bra 	$L__BB7_8;
	st.global.u32 	[%rd59+-8], %r40;
	mov.b16 	%rs3, 1;
	st.global.u8 	[%rd60+-1], %rs3;
	mov.b16 	%rs4, 0;
	st.global.u8 	[%rd1], %rs4;
$L__BB7_8:
	ld.global.u32 	%r49, [%rd11+-4];
	setp.lt.s32 	%p7, %r49, 1;
	@%p7 bra 	$L__BB7_11;
	ld.global.u32 	%r50, [%rd59+-4];
	setp.ne.s32 	%p8, %r50, -1;
	@%p8 bra 	$L__BB7_11;
	st.global.u32 	[%rd59+-4], %r40;
	mov.b16 	%rs5, 1;
	st.global.u8 	[%rd60], %rs5;
	mov.b16 	%rs6, 0;
	st.global.u8 	[%rd1], %rs6;
$L__BB7_11:
	ld.global.u32 	%r51, [%rd11];
	setp.lt.s32 	%p9, %r51, 1;
	@%p9 bra 	$L__BB7_14;
	ld.global.u32 	%r52, [%rd59];
	setp.ne.s32 	%p10, %r52, -1;
	@%p10 bra 	$L__BB7_14;
	st.global.u32 	[%rd59], %r40;
	mov.b16 	%rs7, 1;
	st.global.u8 	[%rd60+1], %rs7;
	mov.b16 	%rs8, 0;
	st.global.u8 	[%rd1], %rs8;
$L__BB7_14:
	ld.global.u32 	%r53, [%rd11+4];
	setp.lt.s32 	%p11, %r53, 1;
	@%p11 bra 	$L__BB7_17;
	ld.global.u32 	%r54, [%rd59+4];
	setp.ne.s32 	%p12, %r54, -1;
	@%p12 bra 	$L__BB7_17;
	st.global.u32 	[%rd59+4], %r40;
	mov.b16 	%rs9, 1;
	st.global.u8 	[%rd60+2], %rs9;
	mov.b16 	%rs10, 0;
	st.global.u8 	[%rd1], %rs10;
$L__BB7_17:
	add.s32 	%r73, %r73, 4;
	add.s32 	%r72, %r72, 4;
	add.s64 	%rd60, %rd60, 4;
	add.s64 	%rd59, %rd59, 16;
	setp.ne.s32 	%p13, %r72, 0;
	@%p13 bra 	$L__BB7_5;
$L__BB7_18:
	setp.eq.s32 	%p14, %r4, 0;
	@%p14 bra 	$L__BB7_24;
	cvt.u64.u32 	%rd41, %r78;
	add.s64 	%rd62, %rd4, %rd41;
	mul.wide.u32 	%rd42, %r78, 4;
	add.s64 	%rd61, %rd2, %rd42;
	add.s32 	%r77, %r78, %r3;
	neg.s32 	%r76, %r4;
	add.s32 	%r78, %r78, %r4;
$L__BB7_20:
	.pragma "nounroll";
	mul.wide.s32 	%rd43, %r77, 4;
	add.s64 	%rd44, %rd3, %rd43;
	ld.global.u32 	%r55, [%rd44];
	setp.lt.s32 	%p15, %r55, 1;
	@%p15 bra 	$L__BB7_23;
	ld.global.u32 	%r56, [%rd61];
	setp.ne.s32 	%p16, %r56, -1;
	@%p16 bra 	$L__BB7_23;
	st.global.u32 	[%rd61], %r40;
	mov.b16 	%rs11, 1;
	st.global.u8 	[%rd62], %rs11;
	mov.b16 	%rs12, 0;
	st.global.u8 	[%rd1], %rs12;
$L__BB7_23:
	add.s64 	%rd62, %rd62, 1;
	add.s64 	%rd61, %rd61, 4;
	add.s32 	%r77, %r77, 1;
	add.s32 	%r76, %r76, 1;
	setp.ne.s32 	%p17, %r76, 0;
	@%p17 bra 	$L__BB7_20;
$L__BB7_24:
	setp.ge.s32 	%p18, %r78, %r39;
	@%p18 bra 	$L__BB7_30;
	setp.eq.s32 	%p19, %r78, %r1;
	@%p19 bra 	$L__BB7_29;
	mad.lo.s32 	%r57, %r1, %r39, %r78;
	mul.wide.s32 	%rd45, %r57, 4;
	add.s64 	%rd46, %rd3, %rd45;
	ld.global.u32 	%r58, [%rd46];
	setp.lt.s32 	%p20, %r58, 1;
	@%p20 bra 	$L__BB7_29;
	mul.wide.u32 	%rd47, %r78, 4;
	add.s64 	%rd20, %rd2, %rd47;
	ld.global.u32 	%r59, [%rd20];
	setp.ne.s32 	%p21, %r59, -1;
	@%p21 bra 	$L__BB7_29;
	cvt.u64.u32 	%rd48, %r78;
	st.global.u32 	[%rd20], %r40;
	add.s64 	%rd49, %rd4, %rd48;
	mov.b16 	%rs13, 1;
	st.global.u8 	[%rd49], %rs13;
	mov.b16 	%rs14, 0;
	st.global.u8 	[%rd1], %rs14;
$L__BB7_29:
	add.s32 	%r78, %r78, 1;
$L__BB7_30:
	setp.ge.s32 	%p22, %r78, %r39;
	@%p22 bra 	$L__BB7_52;
	mul.lo.s32 	%r23, %r1, %r39;
	sub.s32 	%r60, %r39, %r78;
	and.b32  	%r24, %r60, 3;
	setp.eq.s32 	%p23, %r24, 0;
	mov.u32 	%r82, %r78;
	@%p23 bra 	$L__BB7_37;
	cvt.u64.u32 	%rd50, %r78;
	add.s64 	%rd64, %rd4, %rd50;
	mul.wide.u32 	%rd51, %r78, 4;
	add.s64 	%rd63, %rd2, %rd51;
	add.s32 	%r81, %r78, %r23;
	neg.s32 	%r80, %r24;
	add.s32 	%r82, %r78, %r24;
$L__BB7_33:
	.pragma "nounroll";
	mul.wide.s32 	%rd52, %r81, 4;
	add.s64 	%rd53, %rd3, %rd52;
	ld.global.u32 	%r61, [%rd53];
	setp.lt.s32 	%p24, %r61, 1;
	@%p24 bra 	$L__BB7_36;
	ld.global.u32 	%r62, [%rd63];
	setp.ne.s32 	%p25, %r62, -1;
	@%p25 bra 	$L__BB7_36;
	st.global.u32 	[%rd63], %r40;
	mov.b16 	%rs15, 1;
	st.global.u8 	[%rd64], %rs15;
	mov.b16 	%rs16, 0;
	st.global.u8 	[%rd1], %rs16;
$L__BB7_36:
	add.s64 	%rd64, %rd64, 1;
	add.s64 	%rd63, %rd63, 4;
	add.s32 	%r81, %r81, 1;
	add.s32 	%r80, %r80, 1;
	setp.ne.s32 	%p26, %r80, 0;
	@%p26 bra 	$L__BB7_33;
$L__BB7_37:
	sub.s32 	%r63, %r78, %r39;
	setp.gt.u32 	%p27, %r63, -4;
	@%p27 bra 	$L__BB7_52;
	add.s64 	%rd27, %rd3, 8;
	add.s32 	%r84, %r82, %r23;
	sub.s32 	%r83, %r82, %r39;
	cvt.u64.u32 	%rd54, %r82;
	add.s64 	%rd55, %rd54, %rd4;
	add.s64 	%rd66, %rd55, 1;
	mul.wide.u32 	%rd56, %r82, 4;
	add.s64 	%rd57, %rd56, %rd2;
	add.s64 	%rd65, %rd57, 8;
$L__BB7_39:
	mul.wide.s32 	%rd58, %r84, 4;
	add.s64 	%rd32, %rd27, %rd58;
	ld.global.u32 	%r64, [%rd32+-8];
	setp.lt.s32 	%p28, %r64, 1;
	@%p28 bra 	$L__BB7_42;
	ld.global.u32 	%r65, [%rd65+-8];
	setp.ne.s32 	%p29, %r65, -1;
	@%p29 bra 	$L__BB7_42;
	st.global.u32 	[%rd65+-8], %r40;
	mov.b16 	%rs17, 1;
	st.global.u8 	[%rd66+-1], %rs17;
	mov.b16 	%rs18, 0;
	st.global.u8 	[%rd1], %rs18;
$L__BB7_42:
	ld.global.u32 	%r66, [%rd32+-4];
	setp.lt.s32 	%p30, %r66, 1;
	@%p30 bra 	$L__BB7_45;
	ld.global.u32 	%r67, [%rd65+-4];
	setp.ne.s32 	%p31, %r67, -1;
	@%p31 bra 	$L__BB7_45;
	st.global.u32 	[%rd65+-4], %r40;
	mov.b16 	%rs19, 1;
	st.global.u8 	[%rd66], %rs19;
	mov.b16 	%rs20, 0;
	st.global.u8 	[%rd1], %rs20;
$L__BB7_45:
	ld.global.u32 	%r68, [%rd32];
	setp.lt.s32 	%p32, %r68, 1;
	@%p32 bra 	$L__BB7_48;
	ld.global.u32 	%r69, [%rd65];
	setp.ne.s32 	%p33, %r69, -1;
	@%p33 bra 	$L__BB7_48;
	st.global.u32 	[%rd65], %r40;
	mov.b16 	%rs21, 1;
	st.global.u8 	[%rd66+1], %rs21;
	mov.b16 	%rs22, 0;
	st.global.u8 	[%rd1], %rs22;
$L__BB7_48:
	ld.global.u32 	%r70, [%rd32+4];
	setp.lt.s32 	%p34, %r70, 1;
	@%p34 bra 	$L__BB7_51;
	ld.global.u32 	%r71, [%rd65+4];
	setp.ne.s32 	%p35, %r71, -1;
	@%p35 bra 	$L__BB7_51;
	st.global.u32 	[%rd65+4], %r40;
	mov.b16 	%rs23, 1;
	st.global.u8 	[%rd66+2], %rs23;
	mov.b16 	%rs24, 0;
	st.global.u8 	[%rd1], %rs24;
$L__BB7_51:
	add.s32 	%r84, %r84, 4;
	add.s32 	%r83, %r83, 4;
	add.s64 	%rd66, %rd66, 4;
	add.s64 	%rd65, %rd65, 16;
	setp.ne.s32 	%p36, %r83, 0;
	@%p36 bra 	$L__BB7_39;
$L__BB7_52:
	ret;

}
	// .globl	_Z19kernel_push_relabelPiS_S_iii
.visible .entry _Z19kernel_push_relabelPiS_S_iii(
	.param .u64 .ptr .align 1 _Z19kernel_push_relabelPiS_S_iii_param_0,
	.param .u64 .ptr .align 1 _Z19kernel_push_relabelPiS_S_iii_param_1,
	.param .u64 .ptr .align 1 _Z19kernel_push_relabelPiS_S_iii_param_2,
	.param .u32 _Z19kernel_push_relabelPiS_S_iii_param_3,
	.param .u32 _Z19kernel_push_relabelPiS_S_iii_param_4,
	.param .u32 _Z19kernel_push_relabelPiS_S_iii_param_5
)
{
	.reg .pred 	%p<47>;
	.reg .b32 	%r<215>;
	.reg .b64 	%rd<32>;

	ld.param.u64 	%rd12, [_Z19kernel_push_relabelPiS_S_iii_param_0];
	ld.param.u64 	%rd13, [_Z19kernel_push_relabelPiS_S_iii_param_1];
	ld.param.u64 	%rd14, [_Z19kernel_push_relabelPiS_S_iii_param_2];
	ld.param.u32 	%r95, [_Z19kernel_push_relabelPiS_S_iii_param_3];
	ld.param.u32 	%r96, [_Z19kernel_push_relabelPiS_S_iii_param_4];
	ld.param.u32 	%r97, [_Z19kernel_push_relabelPiS_S_iii_param_5];
	cvta.to.global.u64 	%rd1, %rd12;
	cvta.to.global.u64 	%rd2, %rd14;
	cvta.to.global.u64 	%rd3, %rd13;
	mov.u32 	%r98, %ctaid.x;
	mov.u32 	%r99, %ntid.x;
	mov.u32 	%r100, %tid.x;
	mad.lo.s32 	%r1, %r98, %r99, %r100;
	setp.eq.s32 	%p1, %r1, %r96;
	setp.eq.s32 	%p2, %r1, %r97;
	or.pred  	%p3, %p1, %p2;
	setp.lt.s32 	%p4, %r95, 1;
	or.pred  	%p5, %p3, %p4;
	@%p5 bra 	$L__BB8_48;
	mul.wide.s32 	%rd15, %r1, 4;
	add.s64 	%rd4, %rd3, %rd15;
	add.s64 	%rd5, %rd2, %rd15;
	mul.lo.s32 	%r2, %r95, %r1;
	and.b32  	%r3, %r95, 7;
	add.s32 	%r4, %r3, -1;
	and.b32  	%r5, %r95, 3;
	and.b32  	%r6, %r95, 2147483640;
	and.b32  	%r7, %r95, 1;
	mov.u32 	%r165, %r95;
$L__BB8_2:
	mov.u32 	%r9, %r165;
	ld.global.u32 	%r10, [%rd4];
	setp.lt.s32 	%p6, %r10, 1;
	@%p6 bra 	$L__BB8_47;
	ld.global.u32 	%r11, [%rd5];
	setp.ge.s32 	%p7, %r11, %r95;
	@%p7 bra 	$L__BB8_47;
	setp.lt.u32 	%p8, %r95, 8;
	mov.b32 	%r169, 2147483647;
	mov.b32 	%r200, 0;
	@%p8 bra 	$L__BB8_23;
	mov.b32 	%r169, 2147483647;
	mov.b32 	%r166, 0;
$L__BB8_6:
	.pragma "nounroll";
	add.s32 	%r107, %r166, %r2;
	mul.wide.s32 	%rd16, %r107, 4;
	add.s64 	%rd6, %rd1, %rd16;
	ld.global.u32 	%r108, [%rd6];
	setp.lt.s32 	%p9, %r108, 1;
	mul.wide.u32 	%rd17, %r166, 4;
	add.s64 	%rd7, %rd2, %rd17;
	@%p9 bra 	$L__BB8_8;
	ld.global.u32 	%r109, [%rd7];
	setp.lt.s32 	%p10, %r109, %r169;
	min.s32 	%r169, %r109, %r169;
	selp.b32 	%r170, %r166, %r170, %p10;
$L__BB8_8:
	ld.global.u32 	%r110, [%rd6+4];
	setp.lt.s32 	%p11, %r110, 1;
	@%p11 bra 	$L__BB8_10;
	add.s32 	%r111, %r166, 1;
	ld.global.u32 	%r112, [%rd7+4];
	setp.lt.s32 	%p12, %r112, %r169;
	min.s32 	%r169, %r112, %r169;
	selp.b32 	%r170, %r111, %r170, %p12;
$L__BB8_10:
	ld.global.u32 	%r113, [%rd6+8];
	setp.lt.s32 	%p13, %r113, 1;
	@%p13 bra 	$L__BB8_12;
	add.s32 	%r114, %r166, 2;
	ld.global.u32 	%r115, [%rd7+8];
	setp.lt.s32 	%p14, %r115, %r169;
	min.s32 	%r169, %r115, %r169;
	selp.b32 	%r170, %r114, %r170, %p14;
$L__BB8_12:
	ld.global.u32 	%r116, [%rd6+12];
	setp.lt.s32 	%p15, %r116, 1;
	@%p15 bra 	$L__BB8_14;
	add.s32 	%r117, %r166, 3;
	ld.global.u32 	%r118, [%rd7+12];
	setp.lt.s32 	%p16, %r118, %r169;
	min.s32 	%r169, %r118, %r169;
	selp.b32 	%r170, %r117, %r170, %p16;
$L__BB8_14:
	ld.global.u32 	%r119, [%rd6+16];
	setp.lt.s32 	%p17, %r119, 1;
	@%p17 bra 	$L__BB8_16;
	add.s32 	%r120, %r166, 4;
	ld.global.u32 	%r121, [%rd7+16];
	setp.lt.s32 	%p18, %r121, %r169;
	min.s32 	%r169, %r121, %r169;
	selp.b32 	%r170, %r120, %r170, %p18;
$L__BB8_16:
	ld.global.u32 	%r122, [%rd6+20];
	setp.lt.s32 	%p19, %r122, 1;
	@%p19 bra 	$L__BB8_18;
	add.s32 	%r123, %r166, 5;
	ld.global.u32 	%r124, [%rd7+20];
	setp.lt.s32 	%p20, %r124, %r169;
	min.s32 	%r169, %r124, %r169;
	selp.b32 	%r170, %r123, %r170, %p20;
$L__BB8_18:
	ld.global.u32 	%r125, [%rd6+24];
	setp.lt.s32 	%p21, %r125, 1;
	@%p21 bra 	$L__BB8_20;
	add.s32 	%r126, %r166, 6;
	ld.global.u32 	%r127, [%rd7+24];
	setp.lt.s32 	%p22, %r127, %r169;
	min.s32 	%r169, %r127, %r169;
	selp.b32 	%r170, %r126, %r170, %p22;
$L__BB8_20:
	ld.global.u32 	%r128, [%rd6+28];
	setp.lt.s32 	%p23, %r128, 1;
	@%p23 bra 	$L__BB8_22;
	add.s32 	%r129, %r166, 7;
	ld.global.u32 	%r130, [%rd7+28];
	setp.lt.s32 	%p24, %r130, %r169;
	min.s32 	%r169, %r130, %r169;
	selp.b32 	%r170, %r129, %r170, %p24;
$L__BB8_22:
	add.s32 	%r166, %r166, 8;
	setp.ne.s32 	%p25, %r166, %r6;
	mov.u32 	%r200, %r6;
	@%p25 bra 	$L__BB8_6;
$L__BB8_23:
	setp.eq.s32 	%p26, %r3, 0;
	@%p26 bra 	$L__BB8_44;
	setp.lt.u32 	%p27, %r4, 3;
	@%p27 bra 	$L__BB8_34;
	add.s32 	%r132, %r200, %r2;
	mul.wide.s32 	%rd18, %r132, 4;
	add.s64 	%rd8, %rd1, %rd18;
	ld.global.u32 	%r133, [%rd8];
	setp.lt.s32 	%p28, %r133, 1;
	mul.wide.u32 	%rd19, %r200, 4;
	add.s64 	%rd9, %rd2, %rd19;
	@%p28 bra 	$L__BB8_27;
	ld.global.u32 	%r134, [%rd9];
	setp.lt.s32 	%p29, %r134, %r169;
	min.s32 	%r169, %r134, %r169;
	selp.b32 	%r170, %r200, %r170, %p29;
$L__BB8_27:
	ld.global.u32 	%r135, [%rd8+4];
	setp.lt.s32 	%p30, %r135, 1;
	@%p30 bra 	$L__BB8_29;
	add.s32 	%r136, %r200, 1;
	ld.global.u32 	%r137, [%rd9+4];
	setp.lt.s32 	%p31, %r137, %r169;
	min.s32 	%r169, %r137, %r169;
	selp.b32 	%r170, %r136, %r170, %p31;
$L__BB8_29:
	ld.global.u32 	%r138, [%rd8+8];
	setp.lt.s32 	%p32, %r138, 1;
	@%p32 bra 	$L__BB8_31;
	add.s32 	%r139, %r200, 2;
	ld.global.u32 	%r140, [%rd9+8];
	setp.lt.s32 	%p33, %r140, %r169;
	min.s32 	%r169, %r140, %r169;
	selp.b32 	%r170, %r139, %r170, %p33;
$L__BB8_31:
	ld.global.u32 	%r141, [%rd8+12];
	setp.lt.s32 	%p34, %r141, 1;
	@%p34 bra 	$L__BB8_33;
	add.s32 	%r142, %r200, 3;
	ld.global.u32 	%r143, [%rd9+12];
	setp.lt.s32 	%p35, %r143, %r169;
	min.s32 	%r169, %r143, %r169;
	selp.b32 	%r170, %r142, %r170, %p35;
$L__BB8_33:
	add.s32 	%r200, %r200, 4;
$L__BB8_34:
	setp.eq.s32 	%p36, %r5, 0;
	@%p36 bra 	$L__BB8_44;
	setp.eq.s32 	%p37, %r5, 1;
	@%p37 bra 	$L__BB8_41;
	add.s32 	%r145, %r200, %r2;
	mul.wide.s32 	%rd20, %r145, 4;
	add.s64 	%rd10, %rd1, %rd20;
	ld.global.u32 	%r146, [%rd10];
	setp.lt.s32 	%p38, %r146, 1;
	mul.wide.u32 	%rd21, %r200, 4;
	add.s64 	%rd11, %rd2, %rd21;
	@%p38 bra 	$L__BB8_38;
	ld.global.u32 	%r147, [%rd11];
	setp.lt.s32 	%p39, %r147, %r169;
	min.s32 	%r169, %r147, %r169;
	selp.b32 	%r170, %r200, %r170, %p39;
$L__BB8_38:
	ld.global.u32 	%r148, [%rd10+4];
	setp.lt.s32 	%p40, %r148, 1;
	@%p40 bra 	$L__BB8_40;
	add.s32 	%r149, %r200, 1;
	ld.global.u32 	%r150, [%rd11+4];
	setp.lt.s32 	%p41, %r150, %r169;
	min.s32 	%r169, %r150, %r169;
	selp.b32 	%r170, %r149, %r170, %p41;
$L__BB8_40:
	add.s32 	%r200, %r200, 2;
$L__BB8_41:
	setp.eq.s32 	%p42, %r7, 0;
	@%p42 bra 	$L__BB8_44;
	add.s32 	%r151, %r200, %r2;
	mul.wide.s32 	%rd22, %r151, 4;
	add.s64 	%rd23, %rd1, %rd22;
	ld.global.u32 	%r152, [%rd23];
	setp.lt.s32 	%p43, %r152, 1;
	@%p43 bra 	$L__BB8_44;
	mul.wide.u32 	%rd24, %r200, 4;
	add.s64 	%rd25, %rd2, %rd24;
	ld.global.u32 	%r153, [%rd25];
	setp.lt.s32 	%p44, %r153, %r169;
	min.s32 	%r169, %r153, %r169;
	selp.b32 	%r170, %r200, %r170, %p44;
$L__BB8_44:
	setp.le.s32 	%p45, %r11, %r169;
	@%p45 bra 	$L__BB8_46;
	add.s32 	%r155, %r170, %r2;
	mul.wide.s32 	%rd26, %r155, 4;
	add.s64 	%rd27, %rd1, %rd26;
	ld.global.u32 	%r156, [%rd27];
	min.s32 	%r157, %r10, %r156;
	mad.lo.s32 	%r158, %r170, %r95, %r1;
	mul.wide.s32 	%rd28, %r158, 4;
	add.s64 	%rd29, %rd1, %rd28;
	atom.global.add.u32 	%r159, [%rd29], %r157;
	neg.s32 	%r160, %r157;
	atom.global.add.u32 	%r161, [%rd27], %r160;
	mul.wide.s32 	%rd30, %r170, 4;
	add.s64 	%rd31, %rd3, %rd30;
	atom.global.add.u32 	%r162, [%rd31], %r157;
	atom.global.add.u32 	%r163, [%rd4], %r160;
	bra.uni 	$L__BB8_47;
$L__BB8_46:
	add.s32 	%r154, %r169, 1;
	st.global.u32 	[%rd5], %r154;
$L__BB8_47:
	add.s32 	%r165, %r9, -1;
	setp.gt.s32 	%p46, %r9, 1;
	@%p46 bra 	$L__BB8_2;
$L__BB8_48:
	ret;

}
	// .globl	_Z15GR_step1_kernelPiS_S_S_i
.visible .entry _Z15GR_step1_kernelPiS_S_S_i(
	.param .u64 .ptr .align 1 _Z15GR_step1_kernelPiS_S_S_i_param_0,
	.param .u64 .ptr .align 1 _Z15GR_step1_kernelPiS_S_S_i_param_1,
	.param .u64 .ptr .align 1 _Z15GR_step1_kernelPiS_S_S_i_param_2,
	.param .u64 .ptr .align 1 _Z15GR_step1_kernelPiS_S_S_i_param_3,
	.param .u32 _Z15GR_step1_kernelPiS_S_S_i_param_4
)
{
	.reg .pred 	%p<17>;
	.reg .b32 	%r<120>;
	.reg .b64 	%rd<61>;

	ld.param.u64 	%rd13, [_Z15GR_step1_kernelPiS_S_S_i_param_0];
	ld.param.u64 	%rd14, [_Z15GR_step1_kernelPiS_S_S_i_param_1];
	ld.param.u64 	%rd15, [_Z15GR_step1_kernelPiS_S_S_i_param_2];
	ld.param.u64 	%rd16, [_Z15GR_step1_kernelPiS_S_S_i_param_3];
	ld.param.u32 	%r28, [_Z15GR_step1_kernelPiS_S_S_i_param_4];
	cvta.to.global.u64 	%rd1, %rd14;
	cvta.to.global.u64 	%rd2, %rd15;
	cvta.to.global.u64 	%rd3, %rd13;
	cvta.to.global.u64 	%rd4, %rd16;
	mov.u32 	%r29, %ctaid.x;
	mov.u32 	%r30, %ntid.x;
	mul.lo.s32 	%r1, %r29, %r30;
	mov.u32 	%r2, %tid.x;
	add.s32 	%r31, %r1, %r2;
	add.s32 	%r119, %r31, 1;
	max.s32 	%r32, %r31, %r119;
	setp.ge.s32 	%p1, %r32, %r28;
	@%p1 bra 	$L__BB9_24;
	cvt.s64.s32 	%rd5, %r31;
	mul.wide.s32 	%rd17, %r31, 4;
	add.s64 	%rd6, %rd4, %rd17;
	mul.lo.s32 	%r5, %r28, %r31;
	add.s64 	%rd7, %rd1, %rd17;
	sub.s32 	%r33, %r1, %r28;
	add.s32 	%r34, %r33, %r2;
	and.b32  	%r35, %r34, 1;
	setp.eq.b32 	%p2, %r35, 1;
	@%p2 bra 	$L__BB9_9;
	ld.global.u32 	%r6, [%rd6];
	ld.global.u32 	%r7, [%rd6+4];
	add.s32 	%r36, %r7, 1;
	setp.le.s32 	%p3, %r6, %r36;
	@%p3 bra 	$L__BB9_4;
	cvt.s64.s32 	%rd18, %r5;
	add.s64 	%rd8, %rd5, %rd18;
	shl.b64 	%rd19, %rd8, 2;
	add.s64 	%rd20, %rd3, %rd19;
	ld.global.u32 	%r37, [%rd20+4];
	setp.gt.s32 	%p4, %r37, 0;
	@%p4 bra 	$L__BB9_7;
$L__BB9_4:
	add.s32 	%r38, %r6, 1;
	setp.le.s32 	%p5, %r7, %r38;
	@%p5 bra 	$L__BB9_8;
	add.s32 	%r39, %r5, %r28;
	add.s32 	%r8, %r39, %r31;
	mul.wide.s32 	%rd21, %r8, 4;
	add.s64 	%rd22, %rd3, %rd21;
	ld.global.u32 	%r40, [%rd22];
	setp.lt.s32 	%p6, %r40, 1;
	@%p6 bra 	$L__BB9_8;
	add.s64 	%rd24, %rd2, %rd21;
	ld.global.u32 	%r41, [%rd24];
	neg.s32 	%r42, %r41;
	atom.global.add.u32 	%r43, [%rd7+4], %r42;
	ld.global.u32 	%r44, [%rd7];
	ld.global.u32 	%r45, [%rd24];
	add.s32 	%r46, %r45, %r44;
	st.global.u32 	[%rd7], %r46;
	cvt.s64.s32 	%rd25, %r5;
	add.s64 	%rd26, %rd5, %rd25;
	shl.b64 	%rd27, %rd26, 2;
	add.s64 	%rd28, %rd2, %rd27;
	ld.global.u32 	%r47, [%rd28+4];
	ld.global.u32 	%r48, [%rd24];
	add.s32 	%r49, %r48, %r47;
	st.global.u32 	[%rd28+4], %r49;
	ld.global.u32 	%r50, [%rd24];
	neg.s32 	%r51, %r50;
	atom.global.add.u32 	%r52, [%rd24], %r51;
	bra.uni 	$L__BB9_8;
$L__BB9_7:
	ld.global.u32 	%r53, [%rd7];
	add.s64 	%rd30, %rd2, %rd19;
	ld.global.u32 	%r54, [%rd30+4];
	sub.s32 	%r55, %r53, %r54;
	st.global.u32 	[%rd7], %r55;
	ld.global.u32 	%r56, [%rd30+4];
	atom.global.add.u32 	%r57, [%rd7+4], %r56;
	add.s32 	%r58, %r5, %r28;
	add.s32 	%r59, %r58, %r31;
	mul.wide.s32 	%rd31, %r59, 4;
	add.s64 	%rd32, %rd2, %rd31;
	ld.global.u32 	%r60, [%rd30+4];
	atom.global.add.u32 	%r61, [%rd32], %r60;
	mov.b32 	%r62, 0;
	st.global.u32 	[%rd30+4], %r62;
$L__BB9_8:
	add.s32 	%r119, %r31, 2;
$L__BB9_9:
	add.s32 	%r63, %r28, -2;
	setp.eq.s32 	%p7, %r63, %r31;
	@%p7 bra 	$L__BB9_24;
	mul.lo.s32 	%r64, %r119, %r28;
	add.s32 	%r65, %r64, %r28;
	add.s32 	%r118, %r31, %r65;
	shl.b32 	%r12, %r28, 1;
	add.s32 	%r117, %r119, %r5;
	add.s32 	%r116, %r31, %r64;
	cvt.s64.s32 	%rd46, %r5;
$L__BB9_11:
	ld.global.u32 	%r19, [%rd6];
	cvt.s64.s32 	%rd9, %r119;
	mul.wide.s32 	%rd33, %r119, 4;
	add.s64 	%rd10, %rd4, %rd33;
	ld.global.u32 	%r20, [%rd10];
	add.s32 	%r66, %r20, 1;
	setp.le.s32 	%p8, %r19, %r66;
	add.s64 	%rd11, %rd1, %rd33;
	@%p8 bra 	$L__BB9_14;
	mul.wide.s32 	%rd34, %r117, 4;
	add.s64 	%rd35, %rd3, %rd34;
	ld.global.u32 	%r67, [%rd35];
	setp.lt.s32 	%p9, %r67, 1;
	@%p9 bra 	$L__BB9_14;
	ld.global.u32 	%r82, [%rd7];
	mul.wide.s32 	%rd42, %r117, 4;
	add.s64 	%rd43, %rd2, %rd42;
	ld.global.u32 	%r83, [%rd43];
	sub.s32 	%r84, %r82, %r83;
	st.global.u32 	[%rd7], %r84;
	ld.global.u32 	%r85, [%rd43];
	atom.global.add.u32 	%r86, [%rd11], %r85;
	mul.wide.s32 	%rd44, %r116, 4;
	add.s64 	%rd45, %rd2, %rd44;
	ld.global.u32 	%r87, [%rd43];
	atom.global.add.u32 	%r88, [%rd45], %r87;
	mov.b32 	%r89, 0;
	st.global.u32 	[%rd43], %r89;
	bra.uni 	$L__BB9_17;
$L__BB9_14:
	add.s32 	%r68, %r19, 1;
	setp.le.s32 	%p10, %r20, %r68;
	@%p10 bra 	$L__BB9_17;
	mul.wide.s32 	%rd36, %r116, 4;
	add.s64 	%rd37, %rd3, %rd36;
	ld.global.u32 	%r69, [%rd37];
	setp.lt.s32 	%p11, %r69, 1;
	@%p11 bra 	$L__BB9_17;
	mul.wide.s32 	%rd38, %r116, 4;
	add.s64 	%rd39, %rd2, %rd38;
	ld.global.u32 	%r70, [%rd39];
	neg.s32 	%r71, %r70;
	atom.global.add.u32 	%r72, [%rd11], %r71;
	ld.global.u32 	%r73, [%rd7];
	ld.global.u32 	%r74, [%rd39];
	add.s32 	%r75, %r74, %r73;
	st.global.u32 	[%rd7], %r75;
	mul.wide.s32 	%rd40, %r117, 4;
	add.s64 	%rd41, %rd2, %rd40;
	ld.global.u32 	%r76, [%rd41];
	ld.global.u32 	%r77, [%rd39];
	add.s32 	%r78, %r77, %r76;
	st.global.u32 	[%rd41], %r78;
	ld.global.u32 	%r79, [%rd39];
	neg.s32 	%r80, %r79;
	atom.global.add.u32 	%r81, [%rd39], %r80;
$L__BB9_17:
	ld.global.u32 	%r21, [%rd6];
	ld.global.u32 	%r22, [%rd10+4];
	add.s32 	%r90, %r22, 1;
	setp.le.s32 	%p12, %r21, %r90;
	@%p12 bra 	$L__BB9_19;
	add.s64 	%rd12, %rd9, %rd46;
	shl.b64 	%rd47, %rd12, 2;
	add.s64 	%rd48, %rd3, %rd47;
	ld.global.u32 	%r91, [%rd48+4];
	setp.gt.s32 	%p13, %r91, 0;
	@%p13 bra 	$L__BB9_22;
$L__BB9_19:
	add.s32 	%r92, %r21, 1;
	setp.le.s32 	%p14, %r22, %r92;
	@%p14 bra 	$L__BB9_23;
	mul.wide.s32 	%rd49, %r118, 4;
	add.s64 	%rd50, %rd3, %rd49;
	ld.global.u32 	%r93, [%rd50];
	setp.lt.s32 	%p15, %r93, 1;
	@%p15 bra 	$L__BB9_23;
	add.s64 	%rd52, %rd2, %rd49;
	ld.global.u32 	%r94, [%rd52];
	neg.s32 	%r95, %r94;
	atom.global.add.u32 	%r96, [%rd11+4], %r95;
	ld.global.u32 	%r97, [%rd7];
	ld.global.u32 	%r98, [%rd52];
	add.s32 	%r99, %r98, %r97;
	st.global.u32 	[%rd7], %r99;
	cvt.s64.s32 	%rd53, %r5;
	add.s64 	%rd54, %rd9, %rd53;
	shl.b64 	%rd55, %rd54, 2;
	add.s64 	%rd56, %rd2, %rd55;
	ld.global.u32 	%r100, [%rd56+4];
	ld.global.u32 	%r101, [%rd52];
	add.s32 	%r102, %r101, %r100;
	st.global.u32 	[%rd56+4], %r102;
	ld.global.u32 	%r103, [%rd52];
	neg.s32 	%r104, %r103;
	atom.global.add.u32 	%r105, [%rd52], %r104;
	bra.uni 	$L__BB9_23;
$L__BB9_22:
	ld.global.u32 	%r106, [%rd7];
	add.s64 	%rd58, %rd2, %rd47;
	ld.global.u32 	%r107, [%rd58+4];
	sub.s32 	%r108, %r106, %r107;
	st.global.u32 	[%rd7], %r108;
	ld.global.u32 	%r109, [%rd58+4];
	atom.global.add.u32 	%r110, [%rd11+4], %r109;
	mul.wide.s32 	%rd59, %r118, 4;
	add.s64 	%rd60, %rd2, %rd59;
	ld.global.u32 	%r111, [%rd58+4];
	atom.global.add.u32 	%r112, [%rd60], %r111;
	mov.b32 	%r113, 0;
	st.global.u32 	[%rd58+4], %r113;
$L__BB9_23:
	cvt.u32.u64 	%r114, %rd9;
	add.s32 	%r119, %r114, 2;
	add.s32 	%r118, %r118, %r12;
	add.s32 	%r117, %r117, 2;
	add.s32 	%r116, %r116, %r12;
	setp.lt.s32 	%p16, %r119, %r28;
	@%p16 bra 	$L__BB9_11;
$L__BB9_24:
	ret;

}
	// .globl	_Z15GR_step2_kernelPiS_S_S_S_iS_i
.visible .entry _Z15GR_step2_kernelPiS_S_S_S_iS_i(
	.param .u64 .ptr .align 1 _Z15GR_step2_kernelPiS_S_S_S_iS_i_param_0,
	.param .u64 .ptr .align 1 _Z15GR_step2_kernelPiS_S_S_S_iS_i_param_1,
	.param .u64 .ptr .align 1 _Z15GR_step2_kernelPiS_S_S_S_iS_i_param_2,
	.param .u64 .ptr .align 1 _Z15GR_step2_kernelPiS_S_S_S_iS_i_param_3,
	.param .u64 .ptr .align 1 _Z15GR_step2_kernelPiS_S_S_S_iS_i_param_4,
	.param .u32 _Z15GR_step2_kernelPiS_S_S_S_iS_i_param_5,
	.param .u64 .ptr .align 1 _Z15GR_step2_kernelPiS_S_S_S_iS_i_param_6,
	.param .u32 _Z15GR_step2_kernelPiS_S_S_S_iS_i_param_7
)
{
	.reg .pred 	%p<25>;
	.reg .b32 	%r<71>;
	.reg .b64 	%rd<65>;

	ld.param.u64 	%rd32, [_Z15GR_step2_kernelPiS_S_S_S_iS_i_param_0];
	ld.param.u64 	%rd33, [_Z15GR_step2_kernelPiS_S_S_S_iS_i_param_1];
	ld.param.u64 	%rd34, [_Z15GR_step2_kernelPiS_S_S_S_iS_i_param_2];
	ld.param.u64 	%rd35, [_Z15GR_step2_kernelPiS_S_S_S_iS_i_param_3];
	ld.param.u64 	%rd36, [_Z15GR_step2_kernelPiS_S_S_S_iS_i_param_4];
	ld.param.u32 	%r28, [_Z15GR_step2_kernelPiS_S_S_S_iS_i_param_5];
	ld.param.u64 	%rd37, [_Z15GR_step2_kernelPiS_S_S_S_iS_i_param_6];
	ld.param.u32 	%r29, [_Z15GR_step2_kernelPiS_S_S_S_iS_i_param_7];
	cvta.to.global.u64 	%rd1, %rd37;
	cvta.to.global.u64 	%rd2, %rd32;
	cvta.to.global.u64 	%rd3, %rd33;
	cvta.to.global.u64 	%rd4, %rd36;
	cvta.to.global.u64 	%rd5, %rd35;
	cvta.to.global.u64 	%rd6, %rd34;
	mov.u32 	%r1, %tid.x;
	mov.u32 	%r30, %ctaid.x;
	mov.u32 	%r31, %ntid.x;
	mul.lo.s32 	%r2, %r30, %r31;
	add.s32 	%r3, %r2, %r1;
	setp.ge.s32 	%p1, %r3, %r28;
	@%p1 bra 	$L__BB10_32;
	mul.wide.s32 	%rd38, %r3, 4;
	add.s64 	%rd39, %rd6, %rd38;
	ld.global.u32 	%r32, [%rd39];
	setp.ne.s32 	%p2, %r32, 1;
	@%p2 bra 	$L__BB10_32;
	add.s64 	%rd7, %rd5, %rd38;
	ld.global.u32 	%r33, [%rd7];
	setp.ne.s32 	%p3, %r33, 0;
	@%p3 bra 	$L__BB10_32;
	setp.ne.s32 	%p4, %r3, %r29;
	@%p4 bra 	$L__BB10_5;
	mul.wide.s32 	%rd41, %r29, 4;
	add.s64 	%rd42, %rd4, %rd41;
	mov.b32 	%r34, 0;
	st.global.u32 	[%rd42], %r34;
$L__BB10_5:
	mov.b32 	%r35, 1;
	st.global.u32 	[%rd7], %r35;
	add.s64 	%rd44, %rd3, %rd38;
	mov.b32 	%r36, 0;
	st.global.u32 	[%rd44], %r36;
	add.s64 	%rd45, %rd4, %rd38;
	ld.global.u32 	%r37, [%rd45];
	add.s32 	%r4, %r37, 1;
	setp.lt.s32 	%p5, %r28, 1;
	@%p5 bra 	$L__BB10_32;
	setp.lt.u32 	%p6, %r28, 4;
	mov.b32 	%r68, 0;
	@%p6 bra 	$L__BB10_25;
	and.b32  	%r39, %r28, 2147483644;
	neg.s32 	%r67, %r39;
	mad.lo.s32 	%r66, %r28, 3, %r3;
	shl.b32 	%r40, %r28, 1;
	add.s32 	%r65, %r3, %r40;
	add.s32 	%r41, %r1, %r28;
	add.s32 	%r64, %r41, %r2;
	add.s64 	%rd60, %rd5, 8;
	add.s64 	%rd59, %rd6, 8;
	add.s64 	%rd58, %rd4, 8;
	add.s64 	%rd57, %rd3, 8;
	mov.u32 	%r63, %r3;
$L__BB10_8:
	ld.global.u32 	%r42, [%rd60+-8];
	setp.ne.s32 	%p7, %r42, 0;
	@%p7 bra 	$L__BB10_12;
	ld.global.u32 	%r43, [%rd59+-8];
	setp.eq.s32 	%p8, %r43, 1;
	@%p8 bra 	$L__BB10_12;
	mul.wide.s32 	%rd46, %r63, 4;
	add.s64 	%rd47, %rd2, %rd46;
	ld.global.u32 	%r44, [%rd47];
	setp.lt.s32 	%p9, %r44, 1;
	@%p9 bra 	$L__BB10_12;
	st.global.u32 	[%rd58+-8], %r4;
	mov.b32 	%r45, 1;
	st.global.u32 	[%rd57+-8], %r45;
	st.global.u32 	[%rd1], %r45;
$L__BB10_12:
	ld.global.u32 	%r46, [%rd60+-4];
	setp.ne.s32 	%p10, %r46, 0;
	@%p10 bra 	$L__BB10_16;
	ld.global.u32 	%r47, [%rd59+-4];
	setp.eq.s32 	%p11, %r47, 1;
	@%p11 bra 	$L__BB10_16;
	mul.wide.s32 	%rd48, %r64, 4;
	add.s64 	%rd49, %rd2, %rd48;
	ld.global.u32 	%r48, [%rd49];
	setp.lt.s32 	%p12, %r48, 1;
	@%p12 bra 	$L__BB10_16;
	st.global.u32 	[%rd58+-4], %r4;
	mov.b32 	%r49, 1;
	st.global.u32 	[%rd57+-4], %r49;
	st.global.u32 	[%rd1], %r49;
$L__BB10_16:
	ld.global.u32 	%r50, [%rd60];
	setp.ne.s32 	%p13, %r50, 0;
	@%p13 bra 	$L__BB10_20;
	ld.global.u32 	%r51, [%rd59];
	setp.eq.s32 	%p14, %r51, 1;
	@%p14 bra 	$L__BB10_20;
	mul.wide.s32 	%rd50, %r65, 4;
	add.s64 	%rd51, %rd2, %rd50;
	ld.global.u32 	%r52, [%rd51];
	setp.lt.s32 	%p15, %r52, 1;
	@%p15 bra 	$L__BB10_20;
	st.global.u32 	[%rd58], %r4;
	mov.b32 	%r53, 1;
	st.global.u32 	[%rd57], %r53;
	st.global.u32 	[%rd1], %r53;
$L__BB10_20:
	ld.global.u32 	%r54, [%rd60+4];
	setp.ne.s32 	%p16, %r54, 0;
	@%p16 bra 	$L__BB10_24;
	ld.global.u32 	%r55, [%rd59+4];
	setp.eq.s32 	%p17, %r55, 1;
	@%p17 bra 	$L__BB10_24;
	mul.wide.s32 	%rd52, %r66, 4;
	add.s64 	%rd53, %rd2, %rd52;
	ld.global.u32 	%r56, [%rd53];
	setp.lt.s32 	%p18, %r56, 1;
	@%p18 bra 	$L__BB10_24;
	st.global.u32 	[%rd58+4], %r4;
	mov.b32 	%r57, 1;
	st.global.u32 	[%rd57+4], %r57;
	st.global.u32 	[%rd1], %r57;
$L__BB10_24:
	and.b32  	%r68, %r28, 2147483644;
	add.s32 	%r67, %r67, 4;
	shl.b32 	%r58, %r28, 2;
	add.s32 	%r66, %r66, %r58;
	add.s32 	%r65, %r65, %r58;
	add.s32 	%r64, %r64, %r58;
	add.s32 	%r63, %r63, %r58;
	add.s64 	%rd60, %rd60, 16;
	add.s64 	%rd59, %rd59, 16;
	add.s64 	%rd58, %rd58, 16;
	add.s64 	%rd57, %rd57, 16;
	setp.ne.s32 	%p19, %r67, 0;
	@%p19 bra 	$L__BB10_8;
$L__BB10_25:
	and.b32  	%r21, %r28, 3;
	setp.eq.s32 	%p20, %r21, 0;
	@%p20 bra 	$L__BB10_32;
	mad.lo.s32 	%r70, %r68, %r28, %r3;
	mul.wide.u32 	%rd54, %r68, 4;
	add.s64 	%rd64, %rd3, %rd54;
	add.s64 	%rd63, %rd4, %rd54;
	add.s64 	%rd62, %rd6, %rd54;
	add.s64 	%rd61, %rd5, %rd54;
	neg.s32 	%r69, %r21;
$L__BB10_27:
	.pragma "nounroll";
	ld.global.u32 	%r59, [%rd61];
	setp.ne.s32 	%p21, %r59, 0;
	@%p21 bra 	$L__BB10_31;
	ld.global.u32 	%r60, [%rd62];
	setp.eq.s32 	%p22, %r60, 1;
	@%p22 bra 	$L__BB10_31;
	mul.wide.s32 	%rd55, %r70, 4;
	add.s64 	%rd56, %rd2, %rd55;
	ld.global.u32 	%r61, [%rd56];
	setp.lt.s32 	%p23, %r61, 1;
	@%p23 bra 	$L__BB10_31;
	st.global.u32 	[%rd63], %r4;
	mov.b32 	%r62, 1;
	st.global.u32 	[%rd64], %r62;
	st.global.u32 	[%rd1], %r62;
$L__BB10_31:
	add.s32 	%r70, %r70, %r28;
	add.s64 	%rd64, %rd64, 4;
	add.s64 	%rd63, %rd63, 4;
	add.s64 	%rd62, %rd62, 4;
	add.s64 	%rd61, %rd61, 4;
	add.s32 	%r69, %r69, 1;
	setp.ne.s32 	%p24, %r69, 0;
	@%p24 bra 	$L__BB10_27;
$L__BB10_32:
	ret;

}


// ===== COMPILED SASS (sm_100) =====

	.target	sm_100

	.elftype	@"ET_EXEC"


//--------------------- .note.nv.tkinfo           --------------------------
	.section	.note.nv.tkinfo,"",@"SHT_NOTE"
	.sectionflags	@"SHF_NOTE_NV_TKINFO"
	.tkinfo
        /*0018*/ 	.word	0x00000002
        /*0030*/ 	.string	""
        /*0030*/ 	.string	"ptxas"
        /*0030*/ 	.string	"Cuda compilation tools, release 13.0, V13.0.88"
        /*0030*/ 	.string	"Build cuda_13.0.r13.0/compiler.36424714_0"
        /*0030*/ 	.string	"-arch sm_100 -m 64 "



//--------------------- .note.nv.cuinfo           --------------------------
	.section	.note.nv.cuinfo,"",@"SHT_NOTE"
	.sectionflags	@"SHF_NOTE_NV_CUINFO"
        /*0018*/ 	.short	0x0002
        /*001a*/ 	.short	0x0064
        /*001c*/ 	.short	0x0082
	.zero		2


//--------------------- .nv.info                  --------------------------
	.section	.nv.info,"",@"SHT_CUDA_INFO"
	.align	4


	//----- nvinfo : EIATTR_REGCOUNT
	.align		4
        /*0000*/ 	.byte	0x04, 0x2f
        /*0002*/ 	.short	(.L_4 - .L_3)
	.align		4
.L_3:
        /*0004*/ 	.word	index@(_Z8printGPUPii)
        /*0008*/ 	.word	0x00000020


	//----- nvinfo : EIATTR_FRAME_SIZE
	.align		4
.L_4:
        /*000c*/ 	.byte	0x04, 0x11
        /*000e*/ 	.short	(.L_6 - .L_5)
	.align		4
.L_5:
        /*0010*/ 	.word	index@(_Z8printGPUPii)
        /*0014*/ 	.word	0x00000008


	//----- nvinfo : EIATTR_REGCOUNT
	.align		4
.L_6:
        /*0018*/ 	.byte	0x04, 0x2f
        /*001a*/ 	.short	(.L_8 - .L_7)
	.align		4
.L_7:
        /*001c*/ 	.word	index@(_Z11printGPUIntPi)
        /*0020*/ 	.word	0x00000018


	//----- nvinfo : EIATTR_FRAME_SIZE
	.align		4
.L_8:
        /*0024*/ 	.byte	0x04, 0x11
        /*0026*/ 	.short	(.L_10 - .L_9)
	.align		4
.L_9:
        /*0028*/ 	.word	index@(_Z11printGPUIntPi)
        /*002c*/ 	.word	0x00000008


	//----- nvinfo : EIATTR_REGCOUNT
	.align		4
.L_10:
        /*0030*/ 	.byte	0x04, 0x2f
        /*0032*/ 	.short	(.L_12 - .L_11)
	.align		4
.L_11:
        /*0034*/ 	.word	index@(_Z16printGPUIntArrayPii)
        /*0038*/ 	.word	0x0000001b


	//----- nvinfo : EIATTR_FRAME_SIZE
	.align		4
.L_12:
        /*003c*/ 	.byte	0x04, 0x11
        /*003e*/ 	.short	(.L_14 - .L_13)
	.align		4
.L_13:
        /*0040*/ 	.word	index@(_Z16printGPUIntArrayPii)
        /*0044*/ 	.word	0x00000008


	//----- nvinfo : EIATTR_REGCOUNT
	.align		4
.L_14:
        /*0048*/ 	.byte	0x04, 0x2f
        /*004a*/ 	.short	(.L_16 - .L_15)
	.align		4
.L_15:
        /*004c*/ 	.word	index@(_Z12printGPUBoolPbi)
        /*0050*/ 	.word	0x0000001b


	//----- nvinfo : EIATTR_FRAME_SIZE
	.align		4
.L_16:
        /*0054*/ 	.byte	0x04, 0x11
        /*0056*/ 	.short	(.L_18 - .L_17)
	.align		4
.L_17:
        /*0058*/ 	.word	index@(_Z12printGPUBoolPbi)
        /*005c*/ 	.word	0x00000008


	//----- nvinfo : EIATTR_REGCOUNT
	.align		4
.L_18:
        /*0060*/ 	.byte	0x04, 0x2f
        /*0062*/ 	.short	(.L_20 - .L_19)
	.align		4
.L_19:
        /*0064*/ 	.word	index@(_Z27kernel_find_augmenting_pathiPiPbS_S_S0_)
        /*0068*/ 	.word	0x00000018


	//----- nvinfo : EIATTR_FRAME_SIZE
	.align		4
.L_20:
        /*006c*/ 	.byte	0x04, 0x11
        /*006e*/ 	.short	(.L_22 - .L_21)
	.align		4
.L_21:
        /*0070*/ 	.word	index@(_Z27kernel_find_augmenting_pathiPiPbS_S_S0_)
        /*0074*/ 	.word	0x00000000


	//----- nvinfo : EIATTR_REGCOUNT
	.align		4
.L_22:
        /*0078*/ 	.byte	0x04, 0x2f
        /*007a*/ 	.short	(.L_24 - .L_23)
	.align		4
.L_23:
        /*007c*/ 	.word	index@(_Z28kernel_update_residual_graphiPiS_S_S_)
        /*0080*/ 	.word	0x00000010


	//----- nvinfo : EIATTR_FRAME_SIZE
	.align		4
.L_24:
        /*0084*/ 	.byte	0x04, 0x11
        /*0086*/ 	.short	(.L_26 - .L_25)
	.align		4
.L_25:
        /*0088*/ 	.word	index@(_Z28kernel_update_residual_graphiPiS_S_S_)
        /*008c*/ 	.word	0x00000000


	//----- nvinfo : EIATTR_REGCOUNT
	.align		4
.L_26:
        /*0090*/ 	.byte	0x04, 0x2f
        /*0092*/ 	.short	(.L_28 - .L_27)
	.align		4
.L_27:
        /*0094*/ 	.word	index@(_Z20kernel_find_max_flowiiPiS_S_)
        /*0098*/ 	.word	0x0000000a


	//----- nvinfo : EIATTR_FRAME_SIZE
	.align		4
.L_28:
        /*009c*/ 	.byte	0x04, 0x11
        /*009e*/ 	.short	(.L_30 - .L_29)
	.align		4
.L_29:
        /*00a0*/ 	.word	index@(_Z20kernel_find_max_flowiiPiS_S_)
        /*00a4*/ 	.word	0x00000000


	//----- nvinfo : EIATTR_REGCOUNT
	.align		4
.L_30:
        /*00a8*/ 	.byte	0x04, 0x2f
        /*00aa*/ 	.short	(.L_32 - .L_31)
	.align		4
.L_31:
        /*00ac*/ 	.word	index@(_Z22kernel_find_level_pathiiPiPbS_iS0_)
        /*00b0*/ 	.word	0x00000015


	//----- nvinfo : EIATTR_FRAME_SIZE
	.align		4
.L_32:
        /*00b4*/ 	.byte	0x04, 0x11
        /*00b6*/ 	.short	(.L_34 - .L_33)
	.align		4
.L_33:
        /*00b8*/ 	.word	index@(_Z22kernel_find_level_pathiiPiPbS_iS0_)
        /*00bc*/ 	.word	0x00000000


	//----- nvinfo : EIATTR_REGCOUNT
	.align		4
.L_34:
        /*00c0*/ 	.byte	0x04, 0x2f
        /*00c2*/ 	.short	(.L_36 - .L_35)
	.align		4
.L_35:
        /*00c4*/ 	.word	index@(_Z19kernel_push_relabelPiS_S_iii)
        /*00c8*/ 	.word	0x0000001f


	//----- nvinfo : EIATTR_FRAME_SIZE
	.align		4
.L_36:
        /*00cc*/ 	.byte	0x04, 0x11
        /*00ce*/ 	.short	(.L_38 - .L_37)
	.align		4
.L_37:
        /*00d0*/ 	.word	index@(_Z19kernel_push_relabelPiS_S_iii)
        /*00d4*/ 	.word	0x00000000


	//----- nvinfo : EIATTR_REGCOUNT
	.align		4
.L_38:
        /*00d8*/ 	.byte	0x04, 0x2f
        /*00da*/ 	.short	(.L_40 - .L_39)
	.align		4
.L_39:
        /*00dc*/ 	.word	index@(_Z15GR_step1_kernelPiS_S_S_i)
        /*00e0*/ 	.word	0x00000020


	//----- nvinfo : EIATTR_FRAME_SIZE
	.align		4
.L_40:
        /*00e4*/ 	.byte	0x04, 0x11
        /*00e6*/ 	.short	(.L_42 - .L_41)
	.align		4
.L_41:
        /*00e8*/ 	.word	index@(_Z15GR_step1_kernelPiS_S_S_i)
        /*00ec*/ 	.word	0x00000000


	//----- nvinfo : EIATTR_REGCOUNT
	.align		4
.L_42:
        /*00f0*/ 	.byte	0x04, 0x2f
        /*00f2*/ 	.short	(.L_44 - .L_43)
	.align		4
.L_43:
        /*00f4*/ 	.word	index@(_Z15GR_step2_kernelPiS_S_S_S_iS_i)
        /*00f8*/ 	.word	0x0000001c


	//----- nvinfo : EIATTR_FRAME_SIZE
	.align		4
.L_44:
        /*00fc*/ 	.byte	0x04, 0x11
        /*00fe*/ 	.short	(.L_46 - .L_45)
	.align		4
.L_45:
        /*0100*/ 	.word	index@(_Z15GR_step2_kernelPiS_S_S_S_iS_i)
        /*0104*/ 	.word	0x00000000


	//----- nvinfo : EIATTR_MIN_STACK_SIZE
	.align		4
.L_46:
        /*0108*/ 	.byte	0x04, 0x12
        /*010a*/ 	.short	(.L_48 - .L_47)
	.align		4
.L_47:
        /*010c*/ 	.word	index@(_Z15GR_step2_kernelPiS_S_S_S_iS_i)
        /*0110*/ 	.word	0x00000000


	//----- nvinfo : EIATTR_MIN_STACK_SIZE
	.align		4
.L_48:
        /*0114*/ 	.byte	0x04, 0x12
        /*0116*/ 	.short	(.L_50 - .L_49)
	.align		4
.L_49:
        /*0118*/ 	.word	index@(_Z15GR_step1_kernelPiS_S_S_i)
        /*011c*/ 	.word	0x00000000


	//----- nvinfo : EIATTR_MIN_STACK_SIZE
	.align		4
.L_50:
        /*0120*/ 	.byte	0x04, 0x12
        /*0122*/ 	.short	(.L_52 - .L_51)
	.align		4
.L_51:
        /*0124*/ 	.word	index@(_Z19kernel_push_relabelPiS_S_iii)
        /*0128*/ 	.word	0x00000000


	//----- nvinfo : EIATTR_MIN_STACK_SIZE
	.align		4
.L_52:
        /*012c*/ 	.byte	0x04, 0x12
        /*012e*/ 	.short	(.L_54 - .L_53)
	.align		4
.L_53:
        /*0130*/ 	.word	index@(_Z22kernel_find_level_pathiiPiPbS_iS0_)
        /*0134*/ 	.word	0x00000000


	//----- nvinfo : EIATTR_MIN_STACK_SIZE
	.align		4
.L_54:
        /*0138*/ 	.byte	0x04, 0x12
        /*013a*/ 	.short	(.L_56 - .L_55)
	.align		4
.L_55:
        /*013c*/ 	.word	index@(_Z20kernel_find_max_flowiiPiS_S_)
        /*0140*/ 	.word	0x00000000


	//----- nvinfo : EIATTR_MIN_STACK_SIZE
	.align		4
.L_56:
        /*0144*/ 	.byte	0x04, 0x12
        /*0146*/ 	.short	(.L_58 - .L_57)
	.align		4
.L_57:
        /*0148*/ 	.word	index@(_Z28kernel_update_residual_graphiPiS_S_S_)
        /*014c*/ 	.word	0x00000000


	//----- nvinfo : EIATTR_MIN_STACK_SIZE
	.align		4
.L_58:
        /*0150*/ 	.byte	0x04, 0x12
        /*0152*/ 	.short	(.L_60 - .L_59)
	.align		4
.L_59:
        /*0154*/ 	.word	index@(_Z27kernel_find_augmenting_pathiPiPbS_S_S0_)
        /*0158*/ 	.word	0x00000000


	//----- nvinfo : EIATTR_MIN_STACK_SIZE
	.align		4
.L_60:
        /*015c*/ 	.byte	0x04, 0x12
        /*015e*/ 	.short	(.L_62 - .L_61)
	.align		4
.L_61:
        /*0160*/ 	.word	index@(_Z12printGPUBoolPbi)
        /*0164*/ 	.word	0x00000008


	//----- nvinfo : EIATTR_MIN_STACK_SIZE
	.align		4
.L_62:
        /*0168*/ 	.byte	0x04, 0x12
        /*016a*/ 	.short	(.L_64 - .L_63)
	.align		4
.L_63:
        /*016c*/ 	.word	index@(_Z16printGPUIntArrayPii)
        /*0170*/ 	.word	0x00000008


	//----- nvinfo : EIATTR_MIN_STACK_SIZE
	.align		4
.L_64:
        /*0174*/ 	.byte	0x04, 0x12
        /*0176*/ 	.short	(.L_66 - .L_65)
	.align		4
.L_65:
        /*0178*/ 	.word	index@(_Z11printGPUIntPi)
        /*017c*/ 	.word	0x00000008


	//----- nvinfo : EIATTR_MIN_STACK_SIZE
	.align		4
.L_66:
        /*0180*/ 	.byte	0x04, 0x12
        /*0182*/ 	.short	(.L_68 - .L_67)
	.align		4
.L_67:
        /*0184*/ 	.word	index@(_Z8printGPUPii)
        /*0188*/ 	.word	0x00000008
.L_68:


//--------------------- .nv.compat                --------------------------
	.section	.nv.compat,"",@"SHT_CUDA_COMPAT_INFO"
	.align	4
        /*0000*/ 	.byte	0x02, 0x09, 0x00, 0x00, 0x02, 0x02, 0x01, 0x00, 0x02, 0x05, 0x05, 0x00, 0x03, 0x07, 0x01, 0x01
        /*0010*/ 	.byte	0x02, 0x03, 0x00, 0x00, 0x02, 0x06, 0x01, 0x00, 0x04, 0x0b, 0x08, 0x00, 0x09, 0x00, 0x00, 0x00
        /*0020*/ 	.byte	0x00, 0x00, 0x00, 0x00


//--------------------- .nv.info._Z15GR_step2_kernelPiS_S_S_S_iS_i --------------------------
	.section	.nv.info._Z15GR_step2_kernelPiS_S_S_S_iS_i,"",@"SHT_CUDA_INFO"
	.sectionflags	@""
	.align	4


	//----- nvinfo : EIATTR_CUDA_API_VERSION
	.align		4
        /*0000*/ 	.byte	0x04, 0x37
        /*0002*/ 	.short	(.L_70 - .L_69)
.L_69:
        /*0004*/ 	.word	0x00000082


	//----- nvinfo : EIATTR_KPARAM_INFO
	.align		4
.L_70:
        /*0008*/ 	.byte	0x04, 0x17
        /*000a*/ 	.short	(.L_72 - .L_71)
.L_71:
        /*000c*/ 	.word	0x00000000
        /*0010*/ 	.short	0x0007
        /*0012*/ 	.short	0x0038
        /*0014*/ 	.byte	0x00, 0xf0, 0x11, 0x00


	//----- nvinfo : EIATTR_KPARAM_INFO
	.align		4
.L_72:
        /*0018*/ 	.byte	0x04, 0x17
        /*001a*/ 	.short	(.L_74 - .L_73)
.L_73:
        /*001c*/ 	.word	0x00000000
        /*0020*/ 	.short	0x0006
        /*0022*/ 	.short	0x0030
        /*0024*/ 	.byte	0x00, 0xf5, 0x21, 0x00


	//----- nvinfo : EIATTR_KPARAM_INFO
	.align		4
.L_74:
        /*0028*/ 	.byte	0x04, 0x17
        /*002a*/ 	.short	(.L_76 - .L_75)
.L_75:
        /*002c*/ 	.word	0x00000000
        /*0030*/ 	.short	0x0005
        /*0032*/ 	.short	0x0028
        /*0034*/ 	.byte	0x00, 0xf0, 0x11, 0x00


	//----- nvinfo : EIATTR_KPARAM_INFO
	.align		4
.L_76:
        /*0038*/ 	.byte	0x04, 0x17
        /*003a*/ 	.short	(.L_78 - .L_77)
.L_77:
        /*003c*/ 	.word	0x00000000
        /*0040*/ 	.short	0x0004
        /*0042*/ 	.short	0x0020
        /*0044*/ 	.byte	0x00, 0xf5, 0x21, 0x00


	//----- nvinfo : EIATTR_KPARAM_INFO
	.align		4
.L_78:
        /*0048*/ 	.byte	0x04, 0x17
        /*004a*/ 	.short	(.L_80 - .L_79)
.L_79:
        /*004c*/ 	.word	0x00000000
        /*0050*/ 	.short	0x0003
        /*0052*/ 	.short	0x0018
        /*0054*/ 	.byte	0x00, 0xf5, 0x21, 0x00


	//----- nvinfo : EIATTR_KPARAM_INFO
	.align		4
.L_80:
        /*0058*/ 	.byte	0x04, 0x17
        /*005a*/ 	.short	(.L_82 - .L_81)
.L_81:
        /*005c*/ 	.word	0x00000000
        /*0060*/ 	.short	0x0002
        /*0062*/ 	.short	0x0010
        /*0064*/ 	.byte	0x00, 0xf5, 0x21, 0x00


	//----- nvinfo : EIATTR_KPARAM_INFO
	.align		4
.L_82:
        /*0068*/ 	.byte	0x04, 0x17
        /*006a*/ 	.short	(.L_84 - .L_83)
.L_83:
        /*006c*/ 	.word	0x00000000
        /*0070*/ 	.short	0x0001
        /*0072*/ 	.short	0x0008
        /*0074*/ 	.byte	0x00, 0xf5, 0x21, 0x00


	//----- nvinfo : EIATTR_KPARAM_INFO
	.align		4
.L_84:
        /*0078*/ 	.byte	0x04, 0x17
        /*007a*/ 	.short	(.L_86 - .L_85)
.L_85:
        /*007c*/ 	.word	0x00000000
        /*0080*/ 	.short	0x0000
        /*0082*/ 	.short	0x0000
        /*0084*/ 	.byte	0x00, 0xf5, 0x21, 0x00


	//----- nvinfo : EIATTR_SPARSE_MMA_MASK
	.align		4
.L_86:
        /*0088*/ 	.byte	0x03, 0x50
        /*008a*/ 	.short	0x0000


	//----- nvinfo : EIATTR_MAXREG_COUNT
	.align		4
        /*008c*/ 	.byte	0x03, 0x1b
        /*008e*/ 	.short	0x00ff


	//----- nvinfo : EIATTR_MERCURY_ISA_VERSION
	.align		4
        /*0090*/ 	.byte	0x03, 0x5f
        /*0092*/ 	.short	0x0101


	//----- nvinfo : EIATTR_VRC_CTA_INIT_COUNT
	.align		4
        /*0094*/ 	.byte	0x02, 0x4a
	.zero		1
	.zero		1


	//----- nvinfo : EIATTR_EXIT_INSTR_OFFSETS
	.align		4
        /*0098*/ 	.byte	0x04, 0x1c
        /*009a*/ 	.short	(.L_88 - .L_87)


	//   ....[0]....
.L_87:
        /*009c*/ 	.word	0x00000090


	//   ....[1]....
        /*00a0*/ 	.word	0x000000f0


	//   ....[2]....
        /*00a4*/ 	.word	0x00000140


	//   ....[3]....
        /*00a8*/ 	.word	0x00000200


	//   ....[4]....
        /*00ac*/ 	.word	0x000008d0


	//   ....[5]....
        /*00b0*/ 	.word	0x00000bd0


	//----- nvinfo : EIATTR_CBANK_PARAM_SIZE
	.align		4
.L_88:
        /*00b4*/ 	.byte	0x03, 0x19
        /*00b6*/ 	.short	0x003c


	//----- nvinfo : EIATTR_PARAM_CBANK
	.align		4
        /*00b8*/ 	.byte	0x04, 0x0a
        /*00ba*/ 	.short	(.L_90 - .L_89)
	.align		4
.L_89:
        /*00bc*/ 	.word	index@(.nv.constant0._Z15GR_step2_kernelPiS_S_S_S_iS_i)
        /*00c0*/ 	.short	0x0380
        /*00c2*/ 	.short	0x003c


	//----- nvinfo : EIATTR_SW_WAR
	.align		4
.L_90:
        /*00c4*/ 	.byte	0x04, 0x36
        /*00c6*/ 	.short	(.L_92 - .L_91)
.L_91:
        /*00c8*/ 	.word	0x00000008
.L_92:


//--------------------- .nv.info._Z15GR_step1_kernelPiS_S_S_i --------------------------
	.section	.nv.info._Z15GR_step1_kernelPiS_S_S_i,"",@"SHT_CUDA_INFO"
	.sectionflags	@""
	.align	4


	//----- nvinfo : EIATTR_CUDA_API_VERSION
	.align		4
        /*0000*/ 	.byte	0x04, 0x37
        /*0002*/ 	.short	(.L_94 - .L_93)
.L_93:
        /*0004*/ 	.word	0x00000082


	//----- nvinfo : EIATTR_KPARAM_INFO
	.align		4
.L_94:
        /*0008*/ 	.byte	0x04, 0x17
        /*000a*/ 	.short	(.L_96 - .L_95)
.L_95:
        /*000c*/ 	.word	0x00000000
        /*0010*/ 	.short	0x0004
        /*0012*/ 	.short	0x0020
        /*0014*/ 	.byte	0x00, 0xf0, 0x11, 0x00


	//----- nvinfo : EIATTR_KPARAM_INFO
	.align		4
.L_96:
        /*0018*/ 	.byte	0x04, 0x17
        /*001a*/ 	.short	(.L_98 - .L_97)
.L_97:
        /*001c*/ 	.word	0x00000000
        /*0020*/ 	.short	0x0003
        /*0022*/ 	.short	0x0018
        /*0024*/ 	.byte	0x00, 0xf5, 0x21, 0x00


	//----- nvinfo : EIATTR_KPARAM_INFO
	.align		4
.L_98:
        /*0028*/ 	.byte	0x04, 0x17
        /*002a*/ 	.short	(.L_100 - .L_99)
.L_99:
        /*002c*/ 	.word	0x00000000
        /*0030*/ 	.short	0x0002
        /*0032*/ 	.short	0x0010
        /*0034*/ 	.byte	0x00, 0xf5, 0x21, 0x00


	//----- nvinfo : EIATTR_KPARAM_INFO
	.align		4
.L_100:
        /*0038*/ 	.byte	0x04, 0x17
        /*003a*/ 	.short	(.L_102 - .L_101)
.L_101:
        /*003c*/ 	.word	0x00000000
        /*0040*/ 	.short	0x0001
        /*0042*/ 	.short	0x0008
        /*0044*/ 	.byte	0x00, 0xf5, 0x21, 0x00


	//----- nvinfo : EIATTR_KPARAM_INFO
	.align		4
.L_102:
        /*0048*/ 	.byte	0x04, 0x17
        /*004a*/ 	.short	(.L_104 - .L_103)
.L_103:
        /*004c*/ 	.word	0x00000000
        /*0050*/ 	.short	0x0000
        /*0052*/ 	.short	0x0000
        /*0054*/ 	.byte	0x00, 0xf5, 0x21, 0x00


	//----- nvinfo : EIATTR_SPARSE_MMA_MASK
	.align		4
.L_104:
        /*0058*/ 	.byte	0x03, 0x50
        /*005a*/ 	.short	0x0000


	//----- nvinfo : EIATTR_MAXREG_COUNT
	.align		4
        /*005c*/ 	.byte	0x03, 0x1b
        /*005e*/ 	.short	0x00ff


	//----- nvinfo : EIATTR_MERCURY_ISA_VERSION
	.align		4
        /*0060*/ 	.byte	0x03, 0x5f
        /*0062*/ 	.short	0x0101


	//----- nvinfo : EIATTR_VRC_CTA_INIT_COUNT
	.align		4
        /*0064*/ 	.byte	0x02, 0x4a
	.zero		1
	.zero		1


	//----- nvinfo : EIATTR_EXIT_INSTR_OFFSETS
	.align		4
        /*0068*/ 	.byte	0x04, 0x1c
        /*006a*/ 	.short	(.L_106 - .L_105)


	//   ....[0]....
.L_105:
        /*006c*/ 	.word	0x000000a0


	//   ....[1]....
        /*0070*/ 	.word	0x000005f0


	//   ....[2]....
        /*0074*/ 	.word	0x00000e30


	//----- nvinfo : EIATTR_CRS_STACK_SIZE
	.align		4
.L_106:
        /*0078*/ 	.byte	0x04, 0x1e
        /*007a*/ 	.short	(.L_108 - .L_107)
.L_107:
        /*007c*/ 	.word	0x00000000


	//----- nvinfo : EIATTR_CBANK_PARAM_SIZE
	.align		4
.L_108:
        /*0080*/ 	.byte	0x03, 0x19
        /*0082*/ 	.short	0x0024


	//----- nvinfo : EIATTR_PARAM_CBANK
	.align		4
        /*0084*/ 	.byte	0x04, 0x0a
        /*0086*/ 	.short	(.L_110 - .L_109)
	.align		4
.L_109:
        /*0088*/ 	.word	index@(.nv.constant0._Z15GR_step1_kernelPiS_S_S_i)
        /*008c*/ 	.short	0x0380
        /*008e*/ 	.short	0x0024


	//----- nvinfo : EIATTR_SW_WAR
	.align		4
.L_110:
        /*0090*/ 	.byte	0x04, 0x36
        /*0092*/ 	.short	(.L_112 - .L_111)
.L_111:
        /*0094*/ 	.word	0x00000008
.L_112:


//--------------------- .nv.info._Z19kernel_push_relabelPiS_S_iii --------------------------
	.section	.nv.info._Z19kernel_push_relabelPiS_S_iii,"",@"SHT_CUDA_INFO"
	.sectionflags	@""
	.align	4


	//----- nvinfo : EIATTR_CUDA_API_VERSION
	.align		4
        /*0000*/ 	.byte	0x04, 0x37
        /*0002*/ 	.short	(.L_114 - .L_113)
.L_113:
        /*0004*/ 	.word	0x00000082


	//----- nvinfo : EIATTR_KPARAM_INFO
	.align		4
.L_114:
        /*0008*/ 	.byte	0x04, 0x17
        /*000a*/ 	.short	(.L_116 - .L_115)
.L_115:
        /*000c*/ 	.word	0x00000000
        /*0010*/ 	.short	0x0005
        /*0012*/ 	.short	0x0020
        /*0014*/ 	.byte	0x00, 0xf0, 0x11, 0x00


	//----- nvinfo : EIATTR_KPARAM_INFO
	.align		4
.L_116:
        /*0018*/ 	.byte	0x04, 0x17
        /*001a*/ 	.short	(.L_118 - .L_117)
.L_117:
        /*001c*/ 	.word	0x00000000
        /*0020*/ 	.short	0x0004
        /*0022*/ 	.short	0x001c
        /*0024*/ 	.byte	0x00, 0xf0, 0x11, 0x00


	//----- nvinfo : EIATTR_KPARAM_INFO
	.align		4
.L_118:
        /*0028*/ 	.byte	0x04, 0x17
        /*002a*/ 	.short	(.L_120 - .L_119)
.L_119:
        /*002c*/ 	.word	0x00000000
        /*0030*/ 	.short	0x0003
        /*0032*/ 	.short	0x0018
        /*0034*/ 	.byte	0x00, 0xf0, 0x11, 0x00


	//----- nvinfo : EIATTR_KPARAM_INFO
	.align		4
.L_120:
        /*0038*/ 	.byte	0x04, 0x17
        /*003a*/ 	.short	(.L_122 - .L_121)
.L_121:
        /*003c*/ 	.word	0x00000000
        /*0040*/ 	.short	0x0002
        /*0042*/ 	.short	0x0010
        /*0044*/ 	.byte	0x00, 0xf5, 0x21, 0x00


	//----- nvinfo : EIATTR_KPARAM_INFO
	.align		4
.L_122:
        /*0048*/ 	.byte	0x04, 0x17
        /*004a*/ 	.short	(.L_124 - .L_123)
.L_123:
        /*004c*/ 	.word	0x00000000
        /*0050*/ 	.short	0x0001
        /*0052*/ 	.short	0x0008
        /*0054*/ 	.byte	0x00, 0xf5, 0x21, 0x00


	//----- nvinfo : EIATTR_KPARAM_INFO
	.align		4
.L_124:
        /*0058*/ 	.byte	0x04, 0x17
        /*005a*/ 	.short	(.L_126 - .L_125)
.L_125:
        /*005c*/ 	.word	0x00000000
        /*0060*/ 	.short	0x0000
        /*0062*/ 	.short	0x0000
        /*0064*/ 	.byte	0x00, 0xf5, 0x21, 0x00


	//----- nvinfo : EIATTR_SPARSE_MMA_MASK
	.align		4
.L_126:
        /*0068*/ 	.byte	0x03, 0x50
        /*006a*/ 	.short	0x0000


	//----- nvinfo : EIATTR_MAXREG_COUNT
	.align		4
        /*006c*/ 	.byte	0x03, 0x1b
        /*006e*/ 	.short	0x00ff


	//----- nvinfo : EIATTR_MERCURY_ISA_VERSION
	.align		4
        /*0070*/ 	.byte	0x03, 0x5f
        /*0072*/ 	.short	0x0101


	//----- nvinfo : EIATTR_VRC_CTA_INIT_COUNT
	.align		4
        /*0074*/ 	.byte	0x02, 0x4a
	.zero		1
	.zero		1


	//----- nvinfo : EIATTR_EXIT_INSTR_OFFSETS
	.align		4
        /*0078*/ 	.byte	0x04, 0x1c
        /*007a*/ 	.short	(.L_128 - .L_127)


	//   ....[0]....
.L_127:
        /*007c*/ 	.word	0x000000a0


	//   ....[1]....
        /*0080*/ 	.word	0x00000ca0


	//----- nvinfo : EIATTR_CRS_STACK_SIZE
	.align		4
.L_128:
        /*0084*/ 	.byte	0x04, 0x1e
        /*0086*/ 	.short	(.L_130 - .L_129)
.L_129:
        /*0088*/ 	.word	0x00000000


	//----- nvinfo : EIATTR_CBANK_PARAM_SIZE
	.align		4
.L_130:
        /*008c*/ 	.byte	0x03, 0x19
        /*008e*/ 	.short	0x0024


	//----- nvinfo : EIATTR_PARAM_CBANK
	.align		4
        /*0090*/ 	.byte	0x04, 0x0a
        /*0092*/ 	.short	(.L_132 - .L_131)
	.align		4
.L_131:
        /*0094*/ 	.word	index@(.nv.constant0._Z19kernel_push_relabelPiS_S_iii)
        /*0098*/ 	.short	0x0380
        /*009a*/ 	.short	0x0024


	//----- nvinfo : EIATTR_SW_WAR
	.align		4
.L_132:
        /*009c*/ 	.byte	0x04, 0x36
        /*009e*/ 	.short	(.L_134 - .L_133)
.L_133:
        /*00a0*/ 	.word	0x00000008
.L_134:


//--------------------- .nv.info._Z22kernel_find_level_pathiiPiPbS_iS0_ --------------------------
	.section	.nv.info._Z22kernel_find_level_pathiiPiPbS_iS0_,"",@"SHT_CUDA_INFO"
	.sectionflags	@""
	.align	4


	//----- nvinfo : EIATTR_CUDA_API_VERSION
	.align		4
        /*0000*/ 	.byte	0x04, 0x37
        /*0002*/ 	.short	(.L_136 - .L_135)
.L_135:
        /*0004*/ 	.word	0x00000082


	//----- nvinfo : EIATTR_KPARAM_INFO
	.align		4
.L_136:
        /*0008*/ 	.byte	0x04, 0x17
        /*000a*/ 	.short	(.L_138 - .L_137)
.L_137:
        /*000c*/ 	.word	0x00000000
        /*0010*/ 	.short	0x0006
        /*0012*/ 	.short	0x0028
        /*0014*/ 	.byte	0x00, 0xf5, 0x21, 0x00


	//----- nvinfo : EIATTR_KPARAM_INFO
	.align		4
.L_138:
        /*0018*/ 	.byte	0x04, 0x17
        /*001a*/ 	.short	(.L_140 - .L_139)
.L_139:
        /*001c*/ 	.word	0x00000000
        /*0020*/ 	.short	0x0005
        /*0022*/ 	.short	0x0020
        /*0024*/ 	.byte	0x00, 0xf0, 0x11, 0x00


	//----- nvinfo : EIATTR_KPARAM_INFO
	.align		4
.L_140:
        /*0028*/ 	.byte	0x04, 0x17
        /*002a*/ 	.short	(.L_142 - .L_141)
.L_141:
        /*002c*/ 	.word	0x00000000
        /*0030*/ 	.short	0x0004
        /*0032*/ 	.short	0x0018
        /*0034*/ 	.byte	0x00, 0xf5, 0x21, 0x00


	//----- nvinfo : EIATTR_KPARAM_INFO
	.align		4
.L_142:
        /*0038*/ 	.byte	0x04, 0x17
        /*003a*/ 	.short	(.L_144 - .L_143)
.L_143:
        /*003c*/ 	.word	0x00000000
        /*0040*/ 	.short	0x0003
        /*0042*/ 	.short	0x0010
        /*0044*/ 	.byte	0x00, 0xf5, 0x21, 0x00


	//----- nvinfo : EIATTR_KPARAM_INFO
	.align		4
.L_144:
        /*0048*/ 	.byte	0x04, 0x17
        /*004a*/ 	.short	(.L_146 - .L_145)
.L_145:
        /*004c*/ 	.word	0x00000000
        /*0050*/ 	.short	0x0002
        /*0052*/ 	.short	0x0008
        /*0054*/ 	.byte	0x00, 0xf5, 0x21, 0x00


	//----- nvinfo : EIATTR_KPARAM_INFO
	.align		4
.L_146:
        /*0058*/ 	.byte	0x04, 0x17
        /*005a*/ 	.short	(.L_148 - .L_147)
.L_147:
        /*005c*/ 	.word	0x00000000
        /*0060*/ 	.short	0x0001
        /*0062*/ 	.short	0x0004
        /*0064*/ 	.byte	0x00, 0xf0, 0x11, 0x00


	//----- nvinfo : EIATTR_KPARAM_INFO
	.align		4
.L_148:
        /*0068*/ 	.byte	0x04, 0x17
        /*006a*/ 	.short	(.L_150 - .L_149)
.L_149:
        /*006c*/ 	.word	0x00000000
        /*0070*/ 	.short	0x0000
        /*0072*/ 	.short	0x0000
        /*0074*/ 	.byte	0x00, 0xf0, 0x11, 0x00


	//----- nvinfo : EIATTR_SPARSE_MMA_MASK
	.align		4
.L_150:
        /*0078*/ 	.byte	0x03, 0x50
        /*007a*/ 	.short	0x0000


	//----- nvinfo : EIATTR_MAXREG_COUNT
	.align		4
        /*007c*/ 	.byte	0x03, 0x1b
        /*007e*/ 	.short	0x00ff


	//----- nvinfo : EIATTR_MERCURY_ISA_VERSION
	.align		4
        /*0080*/ 	.byte	0x03, 0x5f
        /*0082*/ 	.short	0x0101


	//----- nvinfo : EIATTR_VRC_CTA_INIT_COUNT
	.align		4
        /*0084*/ 	.byte	0x02, 0x4a
	.zero		1
	.zero		1


	//----- nvinfo : EIATTR_EXIT_INSTR_OFFSETS
	.align		4
        /*0088*/ 	.byte	0x04, 0x1c
        /*008a*/ 	.short	(.L_152 - .L_151)


	//   ....[0]....
.L_151:
        /*008c*/ 	.word	0x00000070


	//   ....[1]....
        /*0090*/ 	.word	0x000000e0


	//   ....[2]....
        /*0094*/ 	.word	0x00000ae0


	//   ....[3]....
        /*0098*/ 	.word	0x00000db0


	//   ....[4]....
        /*009c*/ 	.word	0x00001290


	//----- nvinfo : EIATTR_CRS_STACK_SIZE
	.align		4
.L_152:
        /*00a0*/ 	.byte	0x04, 0x1e
        /*00a2*/ 	.short	(.L_154 - .L_153)
.L_153:
        /*00a4*/ 	.word	0x00000000


	//----- nvinfo : EIATTR_CBANK_PARAM_SIZE
	.align		4
.L_154:
        /*00a8*/ 	.byte	0x03, 0x19
        /*00aa*/ 	.short	0x0030


	//----- nvinfo : EIATTR_PARAM_CBANK
	.align		4
        /*00ac*/ 	.byte	0x04, 0x0a
        /*00ae*/ 	.short	(.L_156 - .L_155)
	.align		4
.L_155:
        /*00b0*/ 	.word	index@(.nv.constant0._Z22kernel_find_level_pathiiPiPbS_iS0_)
        /*00b4*/ 	.short	0x0380
        /*00b6*/ 	.short	0x0030


	//----- nvinfo : EIATTR_SW_WAR
	.align		4
.L_156:
        /*00b8*/ 	.byte	0x04, 0x36
        /*00ba*/ 	.short	(.L_158 - .L_157)
.L_157:
        /*00bc*/ 	.word	0x00000008
.L_158:


//--------------------- .nv.info._Z20kernel_find_max_flowiiPiS_S_ --------------------------
	.section	.nv.info._Z20kernel_find_max_flowiiPiS_S_,"",@"SHT_CUDA_INFO"
	.sectionflags	@""
	.align	4


	//----- nvinfo : EIATTR_CUDA_API_VERSION
	.align		4
        /*0000*/ 	.byte	0x04, 0x37
        /*0002*/ 	.short	(.L_160 - .L_159)
.L_159:
        /*0004*/ 	.word	0x00000082


	//----- nvinfo : EIATTR_KPARAM_INFO
	.align		4
.L_160:
        /*0008*/ 	.byte	0x04, 0x17
        /*000a*/ 	.short	(.L_162 - .L_161)
.L_161:
        /*000c*/ 	.word	0x00000000
        /*0010*/ 	.short	0x0004
        /*0012*/ 	.short	0x0018
        /*0014*/ 	.byte	0x00, 0xf5, 0x21, 0x00


	//----- nvinfo : EIATTR_KPARAM_INFO
	.align		4
.L_162:
        /*0018*/ 	.byte	0x04, 0x17
        /*001a*/ 	.short	(.L_164 - .L_163)
.L_163:
        /*001c*/ 	.word	0x00000000
        /*0020*/ 	.short	0x0003
        /*0022*/ 	.short	0x0010
        /*0024*/ 	.byte	0x00, 0xf5, 0x21, 0x00


	//----- nvinfo : EIATTR_KPARAM_INFO
	.align		4
.L_164:
        /*0028*/ 	.byte	0x04, 0x17
        /*002a*/ 	.short	(.L_166 - .L_165)
.L_165:
        /*002c*/ 	.word	0x00000000
        /*0030*/ 	.short	0x0002
        /*0032*/ 	.short	0x0008
        /*0034*/ 	.byte	0x00, 0xf5, 0x21, 0x00


	//----- nvinfo : EIATTR_KPARAM_INFO
	.align		4
.L_166:
        /*0038*/ 	.byte	0x04, 0x17
        /*003a*/ 	.short	(.L_168 - .L_167)
.L_167:
        /*003c*/ 	.word	0x00000000
        /*0040*/ 	.short	0x0001
        /*0042*/ 	.short	0x0004
        /*0044*/ 	.byte	0x00, 0xf0, 0x11, 0x00


	//----- nvinfo : EIATTR_KPARAM_INFO
	.align		4
.L_168:
        /*0048*/ 	.byte	0x04, 0x17
        /*004a*/ 	.short	(.L_170 - .L_169)
.L_169:
        /*004c*/ 	.word	0x00000000
        /*0050*/ 	.short	0x0000
        /*0052*/ 	.short	0x0000
        /*0054*/ 	.byte	0x00, 0xf0, 0x11, 0x00


	//----- nvinfo : EIATTR_SPARSE_MMA_MASK
	.align		4
.L_170:
        /*0058*/ 	.byte	0x03, 0x50
        /*005a*/ 	.short	0x0000


	//----- nvinfo : EIATTR_MAXREG_COUNT
	.align		4
        /*005c*/ 	.byte	0x03, 0x1b
        /*005e*/ 	.short	0x00ff


	//----- nvinfo : EIATTR_MERCURY_ISA_VERSION
	.align		4
        /*0060*/ 	.byte	0x03, 0x5f
        /*0062*/ 	.short	0x0101


	//----- nvinfo : EIATTR_INT_WARP_WIDE_INSTR_OFFSETS
	.align		4
        /*0064*/ 	.byte	0x04, 0x31
        /*0066*/ 	.short	(.L_172 - .L_171)


	//   ....[0]....
.L_171:
        /*0068*/ 	.word	0x00000140


	//   ....[1]....
        /*006c*/ 	.word	0x00000190


	//----- nvinfo : EIATTR_VRC_CTA_INIT_COUNT
	.align		4
.L_172:
        /*0070*/ 	.byte	0x02, 0x4a
	.zero		1
	.zero		1


	//----- nvinfo : EIATTR_EXIT_INSTR_OFFSETS
	.align		4
        /*0074*/ 	.byte	0x04, 0x1c
        /*0076*/ 	.short	(.L_174 - .L_173)


	//   ....[0]....
.L_173:
        /*0078*/ 	.word	0x00000070


	//   ....[1]....
        /*007c*/ 	.word	0x000000f0


	//   ....[2]....
        /*0080*/ 	.word	0x000001c0


	//----- nvinfo : EIATTR_CBANK_PARAM_SIZE
	.align		4
.L_174:
        /*0084*/ 	.byte	0x03, 0x19
        /*0086*/ 	.short	0x0020


	//----- nvinfo : EIATTR_PARAM_CBANK
	.align		4
        /*0088*/ 	.byte	0x04, 0x0a
        /*008a*/ 	.short	(.L_176 - .L_175)
	.align		4
.L_175:
        /*008c*/ 	.word	index@(.nv.constant0._Z20kernel_find_max_flowiiPiS_S_)
        /*0090*/ 	.short	0x0380
        /*0092*/ 	.short	0x0020


	//----- nvinfo : EIATTR_SW_WAR
	.align		4
.L_176:
        /*0094*/ 	.byte	0x04, 0x36
        /*0096*/ 	.short	(.L_178 - .L_177)
.L_177:
        /*0098*/ 	.word	0x00000008
.L_178:


//--------------------- .nv.info._Z28kernel_update_residual_graphiPiS_S_S_ --------------------------
	.section	.nv.info._Z28kernel_update_residual_graphiPiS_S_S_,"",@"SHT_CUDA_INFO"
	.sectionflags	@""
	.align	4


	//----- nvinfo : EIATTR_CUDA_API_VERSION
	.align		4
        /*0000*/ 	.byte	0x04, 0x37
        /*0002*/ 	.short	(.L_180 - .L_179)
.L_179:
        /*0004*/ 	.word	0x00000082


	//----- nvinfo : EIATTR_KPARAM_INFO
	.align		4
.L_180:
        /*0008*/ 	.byte	0x04, 0x17
        /*000a*/ 	.short	(.L_182 - .L_181)
.L_181:
        /*000c*/ 	.word	0x00000000
        /*0010*/ 	.short	0x0004
        /*0012*/ 	.short	0x0020
        /*0014*/ 	.byte	0x00, 0xf5, 0x21, 0x00


	//----- nvinfo : EIATTR_KPARAM_INFO
	.align		4
.L_182:
        /*0018*/ 	.byte	0x04, 0x17
        /*001a*/ 	.short	(.L_184 - .L_183)
.L_183:
        /*001c*/ 	.word	0x00000000
        /*0020*/ 	.short	0x0003
        /*0022*/ 	.short	0x0018
        /*0024*/ 	.byte	0x00, 0xf5, 0x21, 0x00


	//----- nvinfo : EIATTR_KPARAM_INFO
	.align		4
.L_184:
        /*0028*/ 	.byte	0x04, 0x17
        /*002a*/ 	.short	(.L_186 - .L_185)
.L_185:
        /*002c*/ 	.word	0x00000000
        /*0030*/ 	.short	0x0002
        /*0032*/ 	.short	0x0010
        /*0034*/ 	.byte	0x00, 0xf5, 0x21, 0x00


	//----- nvinfo : EIATTR_KPARAM_INFO
	.align		4
.L_186:
        /*0038*/ 	.byte	0x04, 0x17
        /*003a*/ 	.short	(.L_188 - .L_187)
.L_187:
        /*003c*/ 	.word	0x00000000
        /*0040*/ 	.short	0x0001
        /*0042*/ 	.short	0x0008
        /*0044*/ 	.byte	0x00, 0xf5, 0x21, 0x00


	//----- nvinfo : EIATTR_KPARAM_INFO
	.align		4
.L_188:
        /*0048*/ 	.byte	0x04, 0x17
        /*004a*/ 	.short	(.L_190 - .L_189)
.L_189:
        /*004c*/ 	.word	0x00000000
        /*0050*/ 	.short	0x0000
        /*0052*/ 	.short	0x0000
        /*0054*/ 	.byte	0x00, 0xf0, 0x11, 0x00


	//----- nvinfo : EIATTR_SPARSE_MMA_MASK
	.align		4
.L_190:
        /*0058*/ 	.byte	0x03, 0x50
        /*005a*/ 	.short	0x0000


	//----- nvinfo : EIATTR_MAXREG_COUNT
	.align		4
        /*005c*/ 	.byte	0x03, 0x1b
        /*005e*/ 	.short	0x00ff


	//----- nvinfo : EIATTR_MERCURY_ISA_VERSION
	.align		4
        /*0060*/ 	.byte	0x03, 0x5f
        /*0062*/ 	.short	0x0101


	//----- nvinfo : EIATTR_VRC_CTA_INIT_COUNT
	.align		4
        /*0064*/ 	.byte	0x02, 0x4a
	.zero		1
	.zero		1


	//----- nvinfo : EIATTR_EXIT_INSTR_OFFSETS
	.align		4
        /*0068*/ 	.byte	0x04, 0x1c
        /*006a*/ 	.short	(.L_192 - .L_191)


	//   ....[0]....
.L_191:
        /*006c*/ 	.word	0x000000a0


	//   ....[1]....
        /*0070*/ 	.word	0x000001e0


	//----- nvinfo : EIATTR_CBANK_PARAM_SIZE
	.align		4
.L_192:
        /*0074*/ 	.byte	0x03, 0x19
        /*0076*/ 	.short	0x0028


	//----- nvinfo : EIATTR_PARAM_CBANK
	.align		4
        /*0078*/ 	.byte	0x04, 0x0a
        /*007a*/ 	.short	(.L_194 - .L_193)
	.align		4
.L_193:
        /*007c*/ 	.word	index@(.nv.constant0._Z28kernel_update_residual_graphiPiS_S_S_)
        /*0080*/ 	.short	0x0380
        /*0082*/ 	.short	0x0028


	//----- nvinfo : EIATTR_SW_WAR
	.align		4
.L_194:
        /*0084*/ 	.byte	0x04, 0x36
        /*0086*/ 	.short	(.L_196 - .L_195)
.L_195:
        /*0088*/ 	.word	0x00000008
.L_196:


//--------------------- .nv.info._Z27kernel_find_augmenting_pathiPiPbS_S_S0_ --------------------------
	.section	.nv.info._Z27kernel_find_augmenting_pathiPiPbS_S_S0_,"",@"SHT_CUDA_INFO"
	.sectionflags	@""
	.align	4


	//----- nvinfo : EIATTR_CUDA_API_VERSION
	.align		4
        /*0000*/ 	.byte	0x04, 0x37
        /*0002*/ 	.short	(.L_198 - .L_197)
.L_197:
        /*0004*/ 	.word	0x00000082


	//----- nvinfo : EIATTR_KPARAM_INFO
	.align		4
.L_198:
        /*0008*/ 	.byte	0x04, 0x17
        /*000a*/ 	.short	(.L_200 - .L_199)
.L_199:
        /*000c*/ 	.word	0x00000000
        /*0010*/ 	.short	0x0005
        /*0012*/ 	.short	0x0028
        /*0014*/ 	.byte	0x00, 0xf5, 0x21, 0x00


	//----- nvinfo : EIATTR_KPARAM_INFO
	.align		4
.L_200:
        /*0018*/ 	.byte	0x04, 0x17
        /*001a*/ 	.short	(.L_202 - .L_201)
.L_201:
        /*001c*/ 	.word	0x00000000
        /*0020*/ 	.short	0x0004
        /*0022*/ 	.short	0x0020
        /*0024*/ 	.byte	0x00, 0xf5, 0x21, 0x00


	//----- nvinfo : EIATTR_KPARAM_INFO
	.align		4
.L_202:
        /*0028*/ 	.byte	0x04, 0x17
        /*002a*/ 	.short	(.L_204 - .L_203)
.L_203:
        /*002c*/ 	.word	0x00000000
        /*0030*/ 	.short	0x0003
        /*0032*/ 	.short	0x0018
        /*0034*/ 	.byte	0x00, 0xf5, 0x21, 0x00


	//----- nvinfo : EIATTR_KPARAM_INFO
	.align		4
.L_204:
        /*0038*/ 	.byte	0x04, 0x17
        /*003a*/ 	.short	(.L_206 - .L_205)
.L_205:
        /*003c*/ 	.word	0x00000000
        /*0040*/ 	.short	0x0002
        /*0042*/ 	.short	0x0010
        /*0044*/ 	.byte	0x00, 0xf5, 0x21, 0x00


	//----- nvinfo : EIATTR_KPARAM_INFO
	.align		4
.L_206:
        /*0048*/ 	.byte	0x04, 0x17
        /*004a*/ 	.short	(.L_208 - .L_207)
.L_207:
        /*004c*/ 	.word	0x00000000
        /*0050*/ 	.short	0x0001
        /*0052*/ 	.short	0x0008
        /*0054*/ 	.byte	0x00, 0xf5, 0x21, 0x00


	//----- nvinfo : EIATTR_KPARAM_INFO
	.align		4
.L_208:
        /*0058*/ 	.byte	0x04, 0x17
        /*005a*/ 	.short	(.L_210 - .L_209)
.L_209:
        /*005c*/ 	.word	0x00000000
        /*0060*/ 	.short	0x0000
        /*0062*/ 	.short	0x0000
        /*0064*/ 	.byte	0x00, 0xf0, 0x11, 0x00


	//----- nvinfo : EIATTR_SPARSE_MMA_MASK
	.align		4
.L_210:
        /*0068*/ 	.byte	0x03, 0x50
        /*006a*/ 	.short	0x0000


	//----- nvinfo : EIATTR_MAXREG_COUNT
	.align		4
        /*006c*/ 	.byte	0x03, 0x1b
        /*006e*/ 	.short	0x00ff


	//----- nvinfo : EIATTR_MERCURY_ISA_VERSION
	.align		4
        /*0070*/ 	.byte	0x03, 0x5f
        /*0072*/ 	.short	0x0101


	//----- nvinfo : EIATTR_VRC_CTA_INIT_COUNT
	.align		4
        /*0074*/ 	.byte	0x02, 0x4a
	.zero		1
	.zero		1


	//----- nvinfo : EIATTR_EXIT_INSTR_OFFSETS
	.align		4
        /*0078*/ 	.byte	0x04, 0x1c
        /*007a*/ 	.short	(.L_212 - .L_211)


	//   ....[0]....
.L_211:
        /*007c*/ 	.word	0x00000070


	//   ....[1]....
        /*0080*/ 	.word	0x000000e0


	//   ....[2]....
        /*0084*/ 	.word	0x00000bc0


	//   ....[3]....
        /*0088*/ 	.word	0x00000ec0


	//   ....[4]....
        /*008c*/ 	.word	0x00001440


	//----- nvinfo : EIATTR_CRS_STACK_SIZE
	.align		4
.L_212:
        /*0090*/ 	.byte	0x04, 0x1e
        /*0092*/ 	.short	(.L_214 - .L_213)
.L_213:
        /*0094*/ 	.word	0x00000000


	//----- nvinfo : EIATTR_CBANK_PARAM_SIZE
	.align		4
.L_214:
        /*0098*/ 	.byte	0x03, 0x19
        /*009a*/ 	.short	0x0030


	//----- nvinfo : EIATTR_PARAM_CBANK
	.align		4
        /*009c*/ 	.byte	0x04, 0x0a
        /*009e*/ 	.short	(.L_216 - .L_215)
	.align		4
.L_215:
        /*00a0*/ 	.word	index@(.nv.constant0._Z27kernel_find_augmenting_pathiPiPbS_S_S0_)
        /*00a4*/ 	.short	0x0380
        /*00a6*/ 	.short	0x0030


	//----- nvinfo : EIATTR_SW_WAR
	.align		4
.L_216:
        /*00a8*/ 	.byte	0x04, 0x36
        /*00aa*/ 	.short	(.L_218 - .L_217)
.L_217:
        /*00ac*/ 	.word	0x00000008
.L_218:


//--------------------- .nv.info._Z12printGPUBoolPbi --------------------------
	.section	.nv.info._Z12printGPUBoolPbi,"",@"SHT_CUDA_INFO"
	.sectionflags	@""
	.align	4


	//----- nvinfo : EIATTR_CUDA_API_VERSION
	.align		4
        /*0000*/ 	.byte	0x04, 0x37
        /*0002*/ 	.short	(.L_220 - .L_219)
.L_219:
        /*0004*/ 	.word	0x00000082


	//----- nvinfo : EIATTR_KPARAM_INFO
	.align		4
.L_220:
        /*0008*/ 	.byte	0x04, 0x17
        /*000a*/ 	.short	(.L_222 - .L_221)
.L_221:
        /*000c*/ 	.word	0x00000000
        /*0010*/ 	.short	0x0001
        /*0012*/ 	.short	0x0008
        /*0014*/ 	.byte	0x00, 0xf0, 0x11, 0x00


	//----- nvinfo : EIATTR_KPARAM_INFO
	.align		4
.L_222:
        /*0018*/ 	.byte	0x04, 0x17
        /*001a*/ 	.short	(.L_224 - .L_223)
.L_223:
        /*001c*/ 	.word	0x00000000
        /*0020*/ 	.short	0x0000
        /*0022*/ 	.short	0x0000
        /*0024*/ 	.byte	0x00, 0xf5, 0x21, 0x00


	//----- nvinfo : EIATTR_SPARSE_MMA_MASK
	.align		4
.L_224:
        /*0028*/ 	.byte	0x03, 0x50
        /*002a*/ 	.short	0x0000


	//----- nvinfo : EIATTR_MAXREG_COUNT
	.align		4
        /*002c*/ 	.byte	0x03, 0x1b
        /*002e*/ 	.short	0x00ff


	//----- nvinfo : EIATTR_EXTERNS
	.align		4
        /*0030*/ 	.byte	0x04, 0x0f
        /*0032*/ 	.short	(.L_226 - .L_225)


	//   ....[0]....
	.align		4
.L_225:
        /*0034*/ 	.word	index@(vprintf)


	//----- nvinfo : EIATTR_MERCURY_ISA_VERSION
	.align		4
.L_226:
        /*0038*/ 	.byte	0x03, 0x5f
        /*003a*/ 	.short	0x0101


	//----- nvinfo : EIATTR_VRC_CTA_INIT_COUNT
	.align		4
        /*003c*/ 	.byte	0x02, 0x4a
	.zero		1
	.zero		1


	//----- nvinfo : EIATTR_SYSCALL_OFFSETS
	.align		4
        /*0040*/ 	.byte	0x04, 0x46
        /*0042*/ 	.short	(.L_228 - .L_227)


	//   ....[0]....
.L_227:
        /*0044*/ 	.word	0x00000250


	//   ....[1]....
        /*0048*/ 	.word	0x000002f0


	//   ....[2]....
        /*004c*/ 	.word	0x00000390


	//   ....[3]....
        /*0050*/ 	.word	0x00000430


	//   ....[4]....
        /*0054*/ 	.word	0x000004d0


	//   ....[5]....
        /*0058*/ 	.word	0x00000570


	//   ....[6]....
        /*005c*/ 	.word	0x00000610


	//   ....[7]....
        /*0060*/ 	.word	0x000006b0


	//   ....[8]....
        /*0064*/ 	.word	0x00000750


	//   ....[9]....
        /*0068*/ 	.word	0x000007f0


	//   ....[10]....
        /*006c*/ 	.word	0x00000890


	//   ....[11]....
        /*0070*/ 	.word	0x00000930


	//   ....[12]....
        /*0074*/ 	.word	0x000009d0


	//   ....[13]....
        /*0078*/ 	.word	0x00000a70


	//   ....[14]....
        /*007c*/ 	.word	0x00000b10


	//   ....[15]....
        /*0080*/ 	.word	0x00000bb0


	//   ....[16]....
        /*0084*/ 	.word	0x00000d50


	//   ....[17]....
        /*0088*/ 	.word	0x00000df0


	//   ....[18]....
        /*008c*/ 	.word	0x00000e90


	//   ....[19]....
        /*0090*/ 	.word	0x00000f30


	//   ....[20]....
        /*0094*/ 	.word	0x00000fd0


	//   ....[21]....
        /*0098*/ 	.word	0x00001070


	//   ....[22]....
        /*009c*/ 	.word	0x00001110


	//   ....[23]....
        /*00a0*/ 	.word	0x000011b0


	//   ....[24]....
        /*00a4*/ 	.word	0x00001300


	//   ....[25]....
        /*00a8*/ 	.word	0x000013a0


	//   ....[26]....
        /*00ac*/ 	.word	0x00001440


	//   ....[27]....
        /*00b0*/ 	.word	0x000014e0


	//   ....[28]....
        /*00b4*/ 	.word	0x00001650


	//   ....[29]....
        /*00b8*/ 	.word	0x00001720


	//----- nvinfo : EIATTR_EXIT_INSTR_OFFSETS
	.align		4
.L_228:
        /*00bc*/ 	.byte	0x04, 0x1c
        /*00be*/ 	.short	(.L_230 - .L_229)


	//   ....[0]....
.L_229:
        /*00c0*/ 	.word	0x00001730


	//----- nvinfo : EIATTR_CRS_STACK_SIZE
	.align		4
.L_230:
        /*00c4*/ 	.byte	0x04, 0x1e
        /*00c6*/ 	.short	(.L_232 - .L_231)
.L_231:
        /*00c8*/ 	.word	0x00000000


	//----- nvinfo : EIATTR_CBANK_PARAM_SIZE
	.align		4
.L_232:
        /*00cc*/ 	.byte	0x03, 0x19
        /*00ce*/ 	.short	0x000c


	//----- nvinfo : EIATTR_PARAM_CBANK
	.align		4
        /*00d0*/ 	.byte	0x04, 0x0a
        /*00d2*/ 	.short	(.L_234 - .L_233)
	.align		4
.L_233:
        /*00d4*/ 	.word	index@(.nv.constant0._Z12printGPUBoolPbi)
        /*00d8*/ 	.short	0x0380
        /*00da*/ 	.short	0x000c


	//----- nvinfo : EIATTR_SW_WAR
	.align		4
.L_234:
        /*00dc*/ 	.byte	0x04, 0x36
        /*00de*/ 	.short	(.L_236 - .L_235)
.L_235:
        /*00e0*/ 	.word	0x00000008
.L_236:


//--------------------- .nv.info._Z16printGPUIntArrayPii --------------------------
	.section	.nv.info._Z16printGPUIntArrayPii,"",@"SHT_CUDA_INFO"
	.sectionflags	@""
	.align	4


	//----- nvinfo : EIATTR_CUDA_API_VERSION
	.align		4
        /*0000*/ 	.byte	0x04, 0x37
        /*0002*/ 	.short	(.L_238 - .L_237)
.L_237:
        /*0004*/ 	.word	0x00000082


	//----- nvinfo : EIATTR_KPARAM_INFO
	.align		4
.L_238:
        /*0008*/ 	.byte	0x04, 0x17
        /*000a*/ 	.short	(.L_240 - .L_239)
.L_239:
        /*000c*/ 	.word	0x00000000
        /*0010*/ 	.short	0x0001
        /*0012*/ 	.short	0x0008
        /*0014*/ 	.byte	0x00, 0xf0, 0x11, 0x00


	//----- nvinfo : EIATTR_KPARAM_INFO
	.align		4
.L_240:
        /*0018*/ 	.byte	0x04, 0x17
        /*001a*/ 	.short	(.L_242 - .L_241)
.L_241:
        /*001c*/ 	.word	0x00000000
        /*0020*/ 	.short	0x0000
        /*0022*/ 	.short	0x0000
        /*0024*/ 	.byte	0x00, 0xf5, 0x21, 0x00


	//----- nvinfo : EIATTR_SPARSE_MMA_MASK
	.align		4
.L_242:
        /*0028*/ 	.byte	0x03, 0x50
        /*002a*/ 	.short	0x0000


	//----- nvinfo : EIATTR_MAXREG_COUNT
	.align		4
        /*002c*/ 	.byte	0x03, 0x1b
        /*002e*/ 	.short	0x00ff


	//----- nvinfo : EIATTR_EXTERNS
	.align		4
        /*0030*/ 	.byte	0x04, 0x0f
        /*0032*/ 	.short	(.L_244 - .L_243)


	//   ....[0]....
	.align		4
.L_243:
        /*0034*/ 	.word	index@(vprintf)


	//----- nvinfo : EIATTR_MERCURY_ISA_VERSION
	.align		4
.L_244:
        /*0038*/ 	.byte	0x03, 0x5f
        /*003a*/ 	.short	0x0101


	//----- nvinfo : EIATTR_VRC_CTA_INIT_COUNT
	.align		4
        /*003c*/ 	.byte	0x02, 0x4a
	.zero		1
	.zero		1


	//----- nvinfo : EIATTR_SYSCALL_OFFSETS
	.align		4
        /*0040*/ 	.byte	0x04, 0x46
        /*0042*/ 	.short	(.L_246 - .L_245)


	//   ....[0]....
.L_245:
        /*0044*/ 	.word	0x00000250


	//   ....[1]....
        /*0048*/ 	.word	0x000002f0


	//   ....[2]....
        /*004c*/ 	.word	0x00000390


	//   ....[3]....
        /*0050*/ 	.word	0x00000430


	//   ....[4]....
        /*0054*/ 	.word	0x000004d0


	//   ....[5]....
        /*0058*/ 	.word	0x00000570


	//   ....[6]....
        /*005c*/ 	.word	0x00000610


	//   ....[7]....
        /*0060*/ 	.word	0x000006b0


	//   ....[8]....
        /*0064*/ 	.word	0x00000750


	//   ....[9]....
        /*0068*/ 	.word	0x000007f0


	//   ....[10]....
        /*006c*/ 	.word	0x00000890


	//   ....[11]....
        /*0070*/ 	.word	0x00000930


	//   ....[12]....
        /*0074*/ 	.word	0x000009d0


	//   ....[13]....
        /*0078*/ 	.word	0x00000a70


	//   ....[14]....
        /*007c*/ 	.word	0x00000b10


	//   ....[15]....
        /*0080*/ 	.word	0x00000bb0


	//   ....[16]....
        /*0084*/ 	.word	0x00000d40


	//   ....[17]....
        /*0088*/ 	.word	0x00000de0


	//   ....[18]....
        /*008c*/ 	.word	0x00000e80


	//   ....[19]....
        /*0090*/ 	.word	0x00000f20


	//   ....[20]....
        /*0094*/ 	.word	0x00000fc0


	//   ....[21]....
        /*0098*/ 	.word	0x00001060


	//   ....[22]....
        /*009c*/ 	.word	0x00001100


	//   ....[23]....
        /*00a0*/ 	.word	0x000011a0


	//   ....[24]....
        /*00a4*/ 	.word	0x000012e0


	//   ....[25]....
        /*00a8*/ 	.word	0x00001380


	//   ....[26]....
        /*00ac*/ 	.word	0x00001420


	//   ....[27]....
        /*00b0*/ 	.word	0x000014c0


	//   ....[28]....
        /*00b4*/ 	.word	0x00001620


	//   ....[29]....
        /*00b8*/ 	.word	0x000016f0


	//----- nvinfo : EIATTR_EXIT_INSTR_OFFSETS
	.align		4
.L_246:
        /*00bc*/ 	.byte	0x04, 0x1c
        /*00be*/ 	.short	(.L_248 - .L_247)


	//   ....[0]....
.L_247:
        /*00c0*/ 	.word	0x00001700


	//----- nvinfo : EIATTR_CRS_STACK_SIZE
	.align		4
.L_248:
        /*00c4*/ 	.byte	0x04, 0x1e
        /*00c6*/ 	.short	(.L_250 - .L_249)
.L_249:
        /*00c8*/ 	.word	0x00000000


	//----- nvinfo : EIATTR_CBANK_PARAM_SIZE
	.align		4
.L_250:
        /*00cc*/ 	.byte	0x03, 0x19
        /*00ce*/ 	.short	0x000c


	//----- nvinfo : EIATTR_PARAM_CBANK
	.align		4
        /*00d0*/ 	.byte	0x04, 0x0a
        /*00d2*/ 	.short	(.L_252 - .L_251)
	.align		4
.L_251:
        /*00d4*/ 	.word	index@(.nv.constant0._Z16printGPUIntArrayPii)
        /*00d8*/ 	.short	0x0380
        /*00da*/ 	.short	0x000c


	//----- nvinfo : EIATTR_SW_WAR
	.align		4
.L_252:
        /*00dc*/ 	.byte	0x04, 0x36
        /*00de*/ 	.short	(.L_254 - .L_253)
.L_253:
        /*00e0*/ 	.word	0x00000008
.L_254:


//--------------------- .nv.info._Z11printGPUIntPi --------------------------
	.section	.nv.info._Z11printGPUIntPi,"",@"SHT_CUDA_INFO"
	.sectionflags	@""
	.align	4


	//----- nvinfo : EIATTR_CUDA_API_VERSION
	.align		4
        /*0000*/ 	.byte	0x04, 0x37
        /*0002*/ 	.short	(.L_256 - .L_255)
.L_255:
        /*0004*/ 	.word	0x00000082


	//----- nvinfo : EIATTR_KPARAM_INFO
	.align		4
.L_256:
        /*0008*/ 	.byte	0x04, 0x17
        /*000a*/ 	.short	(.L_258 - .L_257)
.L_257:
        /*000c*/ 	.word	0x00000000
        /*0010*/ 	.short	0x0000
        /*0012*/ 	.short	0x0000
        /*0014*/ 	.byte	0x00, 0xf5, 0x21, 0x00


	//----- nvinfo : EIATTR_SPARSE_MMA_MASK
	.align		4
.L_258:
        /*0018*/ 	.byte	0x03, 0x50
        /*001a*/ 	.short	0x0000


	//----- nvinfo : EIATTR_MAXREG_COUNT
	.align		4
        /*001c*/ 	.byte	0x03, 0x1b
        /*001e*/ 	.short	0x00ff


	//----- nvinfo : EIATTR_EXTERNS
	.align		4
        /*0020*/ 	.byte	0x04, 0x0f
        /*0022*/ 	.short	(.L_260 - .L_259)


	//   ....[0]....
	.align		4
.L_259:
        /*0024*/ 	.word	index@(vprintf)


	//----- nvinfo : EIATTR_MERCURY_ISA_VERSION
	.align		4
.L_260:
        /*0028*/ 	.byte	0x03, 0x5f
        /*002a*/ 	.short	0x0101


	//----- nvinfo : EIATTR_VRC_CTA_INIT_COUNT
	.align		4
        /*002c*/ 	.byte	0x02, 0x4a
	.zero		1
	.zero		1


	//----- nvinfo : EIATTR_SYSCALL_OFFSETS
	.align		4
        /*0030*/ 	.byte	0x04, 0x46
        /*0032*/ 	.short	(.L_262 - .L_261)


	//   ....[0]....
.L_261:
        /*0034*/ 	.word	0x00000100


	//----- nvinfo : EIATTR_EXIT_INSTR_OFFSETS
	.align		4
.L_262:
        /*0038*/ 	.byte	0x04, 0x1c
        /*003a*/ 	.short	(.L_264 - .L_263)


	//   ....[0]....
.L_263:
        /*003c*/ 	.word	0x00000110


	//----- nvinfo : EIATTR_CBANK_PARAM_SIZE
	.align		4
.L_264:
        /*0040*/ 	.byte	0x03, 0x19
        /*0042*/ 	.short	0x0008


	//----- nvinfo : EIATTR_PARAM_CBANK
	.align		4
        /*0044*/ 	.byte	0x04, 0x0a
        /*0046*/ 	.short	(.L_266 - .L_265)
	.align		4
.L_265:
        /*0048*/ 	.word	index@(.nv.constant0._Z11printGPUIntPi)
        /*004c*/ 	.short	0x0380
        /*004e*/ 	.short	0x0008


	//----- nvinfo : EIATTR_SW_WAR
	.align		4
.L_266:
        /*0050*/ 	.byte	0x04, 0x36
        /*0052*/ 	.short	(.L_268 - .L_267)
.L_267:
        /*0054*/ 	.word	0x00000008
.L_268:


//--------------------- .nv.info._Z8printGPUPii   --------------------------
	.section	.nv.info._Z8printGPUPii,"",@"SHT_CUDA_INFO"
	.sectionflags	@""
	.align	4


	//----- nvinfo : EIATTR_CUDA_API_VERSION
	.align		4
        /*0000*/ 	.byte	0x04, 0x37
        /*0002*/ 	.short	(.L_270 - .L_269)
.L_269:
        /*0004*/ 	.word	0x00000082


	//----- nvinfo : EIATTR_KPARAM_INFO
	.align		4
.L_270:
        /*0008*/ 	.byte	0x04, 0x17
        /*000a*/ 	.short	(.L_272 - .L_271)
.L_271:
        /*000c*/ 	.word	0x00000000
        /*0010*/ 	.short	0x0001
        /*0012*/ 	.short	0x0008
        /*0014*/ 	.byte	0x00, 0xf0, 0x11, 0x00


	//----- nvinfo : EIATTR_KPARAM_INFO
	.align		4
.L_272:
        /*0018*/ 	.byte	0x04, 0x17
        /*001a*/ 	.short	(.L_274 - .L_273)
.L_273:
        /*001c*/ 	.word	0x00000000
        /*0020*/ 	.short	0x0000
        /*0022*/ 	.short	0x0000
        /*0024*/ 	.byte	0x00, 0xf5, 0x21, 0x00


	//----- nvinfo : EIATTR_SPARSE_MMA_MASK
	.align		4
.L_274:
        /*0028*/ 	.byte	0x03, 0x50
        /*002a*/ 	.short	0x0000


	//----- nvinfo : EIATTR_MAXREG_COUNT
	.align		4
        /*002c*/ 	.byte	0x03, 0x1b
        /*002e*/ 	.short	0x00ff


	//----- nvinfo : EIATTR_EXTERNS
	.align		4
        /*0030*/ 	.byte	0x04, 0x0f
        /*0032*/ 	.short	(.L_276 - .L_275)


	//   ....[0]....
	.align		4
.L_275:
        /*0034*/ 	.word	index@(vprintf)


	//----- nvinfo : EIATTR_MERCURY_ISA_VERSION
	.align		4
.L_276:
        /*0038*/ 	.byte	0x03, 0x5f
        /*003a*/ 	.short	0x0101


	//----- nvinfo : EIATTR_VRC_CTA_INIT_COUNT
	.align		4
        /*003c*/ 	.byte	0x02, 0x4a
	.zero		1
	.zero		1


	//----- nvinfo : EIATTR_SYSCALL_OFFSETS
	.align		4
        /*0040*/ 	.byte	0x04, 0x46
        /*0042*/ 	.short	(.L_278 - .L_277)


	//   ....[0]....
.L_277:
        /*0044*/ 	.word	0x00000280


	//   ....[1]....
        /*0048*/ 	.word	0x00000330


	//   ....[2]....
        /*004c*/ 	.word	0x000003d0


	//   ....[3]....
        /*0050*/ 	.word	0x00000470


	//   ....[4]....
        /*0054*/ 	.word	0x00000510


	//   ....[5]....
        /*0058*/ 	.word	0x000005b0


	//   ....[6]....
        /*005c*/ 	.word	0x00000650


	//   ....[7]....
        /*0060*/ 	.word	0x000006f0


	//   ....[8]....
        /*0064*/ 	.word	0x00000790


	//   ....[9]....
        /*0068*/ 	.word	0x00000830


	//   ....[10]....
        /*006c*/ 	.word	0x000008d0


	//   ....[11]....
        /*0070*/ 	.word	0x00000970


	//   ....[12]....
        /*0074*/ 	.word	0x00000a10


	//   ....[13]....
        /*0078*/ 	.word	0x00000ab0


	//   ....[14]....
        /*007c*/ 	.word	0x00000b50


	//   ....[15]....
        /*0080*/ 	.word	0x00000bf0


	//   ....[16]....
        /*0084*/ 	.word	0x00000db0


	//   ....[17]....
        /*0088*/ 	.word	0x00000eb0


	//   ....[18]....
        /*008c*/ 	.word	0x00000f50


	//   ....[19]....
        /*0090*/ 	.word	0x00000ff0


	//   ....[20]....
        /*0094*/ 	.word	0x00001090


	//   ....[21]....
        /*0098*/ 	.word	0x00001130


	//   ....[22]....
        /*009c*/ 	.word	0x000011d0


	//   ....[23]....
        /*00a0*/ 	.word	0x00001270


	//   ....[24]....
        /*00a4*/ 	.word	0x000013c0


	//   ....[25]....
        /*00a8*/ 	.word	0x000014c0


	//   ....[26]....
        /*00ac*/ 	.word	0x00001560


	//   ....[27]....
        /*00b0*/ 	.word	0x00001600


	//   ....[28]....
        /*00b4*/ 	.word	0x00001730


	//   ....[29]....
        /*00b8*/ 	.word	0x00001870


	//   ....[30]....
        /*00bc*/ 	.word	0x00001930


	//   ....[31]....
        /*00c0*/ 	.word	0x000019b0


	//----- nvinfo : EIATTR_EXIT_INSTR_OFFSETS
	.align		4
.L_278:
        /*00c4*/ 	.byte	0x04, 0x1c
        /*00c6*/ 	.short	(.L_280 - .L_279)


	//   ....[0]....
.L_279:
        /*00c8*/ 	.word	0x00000070


	//   ....[1]....
        /*00cc*/ 	.word	0x000019e0


	//----- nvinfo : EIATTR_CRS_STACK_SIZE
	.align		4
.L_280:
        /*00d0*/ 	.byte	0x04, 0x1e
        /*00d2*/ 	.short	(.L_282 - .L_281)
.L_281:
        /*00d4*/ 	.word	0x00000000


	//----- nvinfo : EIATTR_CBANK_PARAM_SIZE
	.align		4
.L_282:
        /*00d8*/ 	.byte	0x03, 0x19
        /*00da*/ 	.short	0x000c


	//----- nvinfo : EIATTR_PARAM_CBANK
	.align		4
        /*00dc*/ 	.byte	0x04, 0x0a
        /*00de*/ 	.short	(.L_284 - .L_283)
	.align		4
.L_283:
        /*00e0*/ 	.word	index@(.nv.constant0._Z8printGPUPii)
        /*00e4*/ 	.short	0x0380
        /*00e6*/ 	.short	0x000c


	//----- nvinfo : EIATTR_SW_WAR
	.align		4
.L_284:
        /*00e8*/ 	.byte	0x04, 0x36
        /*00ea*/ 	.short	(.L_286 - .L_285)
.L_285:
        /*00ec*/ 	.word	0x00000008
.L_286:


//--------------------- .nv.callgraph             --------------------------
	.section	.nv.callgraph,"",@"SHT_CUDA_CALLGRAPH"
	.align	4
	.sectionentsize	8
	.align		4
        /*0000*/ 	.word	0x00000000
	.align		4
        /*0004*/ 	.word	0xffffffff
	.align		4
        /*0008*/ 	.word	index@(_Z12printGPUBoolPbi)
	.align		4
        /*000c*/ 	.word	index@(vprintf)
	.align		4
        /*0010*/ 	.word	index@(_Z16printGPUIntArrayPii)
	.align		4
        /*0014*/ 	.word	index@(vprintf)
	.align		4
        /*0018*/ 	.word	index@(_Z11printGPUIntPi)
	.align		4
        /*001c*/ 	.word	index@(vprintf)
	.align		4
        /*0020*/ 	.word	index@(_Z8printGPUPii)
	.align		4
        /*0024*/ 	.word	index@(vprintf)
	.align		4
        /*0028*/ 	.word	0x00000000
	.align		4
        /*002c*/ 	.word	0xfffffffe
	.align		4
        /*0030*/ 	.word	0x00000000
	.align		4
        /*0034*/ 	.word	0xfffffffd
	.align		4
        /*0038*/ 	.word	0x00000000
	.align		4
        /*003c*/ 	.word	0xfffffffc


//--------------------- .nv.constant4             --------------------------
	.section	.nv.constant4,"a",@progbits
	.align	8
	.align		8
.nv.constant4:
        /*0000*/ 	.dword	$str
	.align		8
        /*0008*/ 	.dword	$str$1
	.align		8
        /*0010*/ 	.dword	$str$2
	.align		8
        /*0018*/ 	.dword	vprintf


//--------------------- .text._Z15GR_step2_kernelPiS_S_S_S_iS_i --------------------------
	.section	.text._Z15GR_step2_kernelPiS_S_S_S_iS_i,"ax",@progbits
	.align	128
        .global         _Z15GR_step2_kernelPiS_S_S_S_iS_i
        .type           _Z15GR_step2_kernelPiS_S_S_S_iS_i,@function
        .size           _Z15GR_step2_kernelPiS_S_S_S_iS_i,(.L_x_226 - _Z15GR_step2_kernelPiS_S_S_S_iS_i)
        .other          _Z15GR_step2_kernelPiS_S_S_S_iS_i,@"STO_CUDA_ENTRY STV_DEFAULT"
_Z15GR_step2_kernelPiS_S_S_S_iS_i:
.text._Z15GR_step2_kernelPiS_S_S_S_iS_i:
[----:B------:R-:W-:Y:S01]  /*0000*/  LDC R1, c[0x0][0x37c] ;  /* 0x0000df00ff017b82 */ /* 0x000fe20000000800 */
[----:B------:R-:W0:Y:S07]  /*0010*/  S2R R4, SR_TID.X ;  /* 0x0000000000047919 */ /* 0x000e2e0000002100 */
[----:B------:R-:W1:Y:S01]  /*0020*/  S2UR UR4, SR_CTAID.X ;  /* 0x00000000000479c3 */ /* 0x000e620000002500 */
[----:B------:R-:W1:Y:S01]  /*0030*/  LDCU UR5, c[0x0][0x360] ;  /* 0x00006c00ff0577ac */ /* 0x000e620008000800 */
[----:B------:R-:W2:Y:S02]  /*0040*/  LDCU UR6, c[0x0][0x3a8] ;  /* 0x00007500ff0677ac */ /* 0x000ea40008000800 */
[----:B--2---:R-:W-:Y:S01]  /*0050*/  IMAD.U32 R13, RZ, RZ, UR6 ;  /* 0x00000006ff0d7e24 */ /* 0x004fe2000f8e00ff */
[----:B-1----:R-:W-:-:S06]  /*0060*/  UIMAD UR4, UR4, UR5, URZ ;  /* 0x00000005040472a4 */ /* 0x002fcc000f8e02ff */
[----:B0-----:R-:W-:-:S05]  /*0070*/  VIADD R0, R4, UR4 ;  /* 0x0000000404007c36 */ /* 0x001fca0008000000 */
[----:B------:R-:W-:-:S13]  /*0080*/  ISETP.GE.AND P0, PT, R0, R13, PT ;  /* 0x0000000d0000720c */ /* 0x000fda0003f06270 */
[----:B------:R-:W-:Y:S05]  /*0090*/  @P0 EXIT ;  /* 0x000000000000094d */ /* 0x000fea0003800000 */
[----:B------:R-:W0:Y:S01]  /*00a0*/  LDC.64 R2, c[0x0][0x390] ;  /* 0x0000e400ff027b82 */ /* 0x000e220000000a00 */
[----:B------:R-:W1:Y:S01]  /*00b0*/  LDCU.64 UR20, c[0x0][0x358] ;  /* 0x00006b00ff1477ac */ /* 0x000e620008000a00 */
[----:B0-----:R-:W-:-:S06]  /*00c0*/  IMAD.WIDE R2, R0, 0x4, R2 ;  /* 0x0000000400027825 */ /* 0x001fcc00078e0202 */
[----:B-1----:R-:W2:Y:S02]  /*00d0*/  LDG.E R2, desc[UR20][R2.64] ;  /* 0x0000001402027981 */ /* 0x002ea4000c1e1900 */
[----:B--2---:R-:W-:-:S13]  /*00e0*/  ISETP.NE.AND P0, PT, R2, 0x1, PT ;  /* 0x000000010200780c */ /* 0x004fda0003f05270 */
[----:B------:R-:W-:Y:S05]  /*00f0*/  @P0 EXIT ;  /* 0x000000000000094d */ /* 0x000fea0003800000 */
[----:B------:R-:W0:Y:S02]  /*0100*/  LDC.64 R2, c[0x0][0x398] ;  /* 0x0000e600ff027b82 */ /* 0x000e240000000a00 */
[----:B0-----:R-:W-:-:S05]  /*0110*/  IMAD.WIDE R2, R0, 0x4, R2 ;  /* 0x0000000400027825 */ /* 0x001fca00078e0202 */
[----:B------:R-:W2:Y:S02]  /*0120*/  LDG.E R5, desc[UR20][R2.64] ;  /* 0x0000001402057981 */ /* 0x000ea4000c1e1900 */
[----:B--2---:R-:W-:-:S13]  /*0130*/  ISETP.NE.AND P0, PT, R5, RZ, PT ;  /* 0x000000ff0500720c */ /* 0x004fda0003f05270 */
[----:B------:R-:W-:Y:S05]  /*0140*/  @P0 EXIT ;  /* 0x000000000000094d */ /* 0x000fea0003800000 */
[----:B------:R-:W0:Y:S01]  /*0150*/  LDC R7, c[0x0][0x3b8] ;  /* 0x0000ee00ff077b82 */ /* 0x000e220000000800 */
[----:B------:R-:W-:Y:S01]  /*0160*/  ISETP.GE.AND P1, PT, R13, 0x1, PT ;  /* 0x000000010d00780c */ /* 0x000fe20003f26270 */
[----:B------:R-:W-:-:S06]  /*0170*/  HFMA2 R5, -RZ, RZ, 0, 5.9604644775390625e-08 ;  /* 0x00000001ff057431 */ /* 0x000fcc00000001ff */
[----:B------:R-:W1:Y:S08]  /*0180*/  LDC.64 R10, c[0x0][0x3a0] ;  /* 0x0000e800ff0a7b82 */ /* 0x000e700000000a00 */
[----:B------:R-:W2:Y:S01]  /*0190*/  LDC.64 R8, c[0x0][0x388] ;  /* 0x0000e200ff087b82 */ /* 0x000ea20000000a00 */
[----:B0-----:R-:W-:-:S13]  /*01a0*/  ISETP.NE.AND P0, PT, R0, R7, PT ;  /* 0x000000070000720c */ /* 0x001fda0003f05270 */
[----:B-1----:R-:W-:-:S04]  /*01b0*/  @!P0 IMAD.WIDE R6, R7, 0x4, R10 ;  /* 0x0000000407068825 */ /* 0x002fc800078e020a */
[----:B--2---:R-:W-:Y:S01]  /*01c0*/  IMAD.WIDE R8, R0, 0x4, R8 ;  /* 0x0000000400087825 */ /* 0x004fe200078e0208 */
[----:B------:R0:W-:Y:S04]  /*01d0*/  @!P0 STG.E desc[UR20][R6.64], RZ ;  /* 0x000000ff06008986 */ /* 0x0001e8000c101914 */
[----:B------:R0:W-:Y:S04]  /*01e0*/  STG.E desc[UR20][R2.64], R5 ;  /* 0x0000000502007986 */ /* 0x0001e8000c101914 */
[----:B------:R0:W-:Y:S01]  /*01f0*/  STG.E desc[UR20][R8.64], RZ ;  /* 0x000000ff08007986 */ /* 0x0001e2000c101914 */
[----:B------:R-:W-:Y:S05]  /*0200*/  @!P1 EXIT ;  /* 0x000000000000994d */ /* 0x000fea0003800000 */
[----:B0-----:R-:W-:-:S05]  /*0210*/  IMAD.WIDE R6, R0, 0x4, R10 ;  /* 0x0000000400067825 */ /* 0x001fca00078e020a */
[----:B------:R-:W2:Y:S01]  /*0220*/  LDG.E R2, desc[UR20][R6.64] ;  /* 0x0000001406027981 */ /* 0x000ea2000c1e1900 */
[----:B------:R-:W-:Y:S01]  /*0230*/  ISETP.GE.U32.AND P0, PT, R13, 0x4, PT ;  /* 0x000000040d00780c */ /* 0x000fe20003f06070 */
[----:B------:R-:W-:Y:S02]  /*0240*/  IMAD.MOV.U32 R19, RZ, RZ, RZ ;  /* 0x000000ffff137224 */ /* 0x000fe400078e00ff */
[----:B--2---:R-:W-:-:S10]  /*0250*/  VIADD R2, R2, 0x1 ;  /* 0x0000000102027836 */ /* 0x004fd40000000000 */
[----:B------:R-:W-:Y:S05]  /*0260*/  @!P0 BRA `(.L_x_0) ;  /* 0x0000000400948947 */ /* 0x000fea0003800000 */
[----:B------:R-:W0:Y:S01]  /*0270*/  LDCU.128 UR12, c[0x0][0x390] ;  /* 0x00007200ff0c77ac */ /* 0x000e220008000c00 */
[----:B------:R-:W1:Y:S01]  /*0280*/  LDC R3, c[0x0][0x3a8] ;  /* 0x0000ea00ff037b82 */ /* 0x000e620000000800 */
[C---:B------:R-:W-:Y:S01]  /*0290*/  LOP3.LUT R5, R13.reuse, 0x7ffffffc, RZ, 0xc0, !PT ;  /* 0x7ffffffc0d057812 */ /* 0x040fe200078ec0ff */
[C---:B------:R-:W-:Y:S01]  /*02a0*/  IMAD R6, R13.reuse, 0x3, R0 ;  /* 0x000000030d067824 */ /* 0x040fe200078e0200 */
[----:B------:R-:W2:Y:S01]  /*02b0*/  LDCU.64 UR16, c[0x0][0x3a0] ;  /* 0x00007400ff1077ac */ /* 0x000ea20008000a00 */
[C---:B------:R-:W-:Y:S01]  /*02c0*/  IADD3 R4, PT, PT, R13.reuse, UR4, R4 ;  /* 0x000000040d047c10 */ /* 0x040fe2000fffe004 */
[----:B------:R-:W-:Y:S01]  /*02d0*/  IMAD.MOV.U32 R8, RZ, RZ, R0 ;  /* 0x000000ffff087224 */ /* 0x000fe200078e0000 */
[----:B------:R-:W-:Y:S01]  /*02e0*/  LEA R7, R13, R0, 0x1 ;  /* 0x000000000d077211 */ /* 0x000fe200078e08ff */
[----:B------:R-:W3:Y:S01]  /*02f0*/  LDCU.64 UR18, c[0x0][0x388] ;  /* 0x00007100ff1277ac */ /* 0x000ee20008000a00 */
[----:B------:R-:W4:Y:S01]  /*0300*/  LDC.64 R10, c[0x0][0x380] ;  /* 0x0000e000ff0a7b82 */ /* 0x000f220000000a00 */
[----:B------:R-:W-:Y:S01]  /*0310*/  IMAD.MOV R9, RZ, RZ, -R5 ;  /* 0x000000ffff097224 */ /* 0x000fe200078e0a05 */
[----:B0-----:R-:W-:-:S02]  /*0320*/  UIADD3 UR11, UP0, UPT, UR14, 0x8, URZ ;  /* 0x000000080e0b7890 */ /* 0x001fc4000ff1e0ff */
[----:B------:R-:W-:Y:S02]  /*0330*/  UIADD3 UR9, UP1, UPT, UR12, 0x8, URZ ;  /* 0x000000080c097890 */ /* 0x000fe4000ff3e0ff */
[----:B------:R-:W-:Y:S02]  /*0340*/  UIADD3.X UR12, UPT, UPT, URZ, UR15, URZ, UP0, !UPT ;  /* 0x0000000fff0c7290 */ /* 0x000fe400087fe4ff */
[----:B------:R-:W-:Y:S01]  /*0350*/  UIADD3.X UR10, UPT, UPT, URZ, UR13, URZ, UP1, !UPT ;  /* 0x0000000dff0a7290 */ /* 0x000fe20008ffe4ff */
[----:B------:R-:W-:Y:S01]  /*0360*/  MOV R12, UR11 ;  /* 0x0000000b000c7c02 */ /* 0x000fe20008000f00 */
[----:B--2---:R-:W-:Y:S01]  /*0370*/  UIADD3 UR7, UP0, UPT, UR16, 0x8, URZ ;  /* 0x0000000810077890 */ /* 0x004fe2000ff1e0ff */
[----:B------:R-:W-:Y:S01]  /*0380*/  IMAD.U32 R14, RZ, RZ, UR9 ;  /* 0x00000009ff0e7e24 */ /* 0x000fe2000f8e00ff */
[----:B---3--:R-:W-:Y:S01]  /*0390*/  UIADD3 UR5, UP1, UPT, UR18, 0x8, URZ ;  /* 0x0000000812057890 */ /* 0x008fe2000ff3e0ff */
[----:B------:R-:W-:Y:S01]  /*03a0*/  IMAD.U32 R21, RZ, RZ, UR12 ;  /* 0x0000000cff157e24 */ /* 0x000fe2000f8e00ff */
[----:B------:R-:W-:Y:S01]  /*03b0*/  UIADD3.X UR8, UPT, UPT, URZ, UR17, URZ, UP0, !UPT ;  /* 0x00000011ff087290 */ /* 0x000fe200087fe4ff */
[----:B------:R-:W-:Y:S01]  /*03c0*/  IMAD.U32 R15, RZ, RZ, UR10 ;  /* 0x0000000aff0f7e24 */ /* 0x000fe2000f8e00ff */
[----:B------:R-:W-:Y:S01]  /*03d0*/  UIADD3.X UR6, UPT, UPT, URZ, UR19, URZ, UP1, !UPT ;  /* 0x00000013ff067290 */ /* 0x000fe20008ffe4ff */
[----:B------:R-:W-:Y:S01]  /*03e0*/  IMAD.U32 R16, RZ, RZ, UR7 ;  /* 0x00000007ff107e24 */ /* 0x000fe2000f8e00ff */
[----:B------:R-:W-:-:S02]  /*03f0*/  MOV R18, UR5 ;  /* 0x0000000500127c02 */ /* 0x000fc40008000f00 */
[----:B------:R-:W-:Y:S02]  /*0400*/  MOV R17, UR8 ;  /* 0x0000000800117c02 */ /* 0x000fe40008000f00 */
[----:B------:R-:W-:-:S07]  /*0410*/  IMAD.U32 R19, RZ, RZ, UR6 ;  /* 0x00000006ff137e24 */ /* 0x000fce000f8e00ff */
.L_x_5:
[----:B------:R-:W-:-:S05]  /*0420*/  IMAD.MOV.U32 R13, RZ, RZ, R21 ;  /* 0x000000ffff0d7224 */ /* 0x000fca00078e0015 */
[----:B------:R-:W2:Y:S02]  /*0430*/  LDG.E R20, desc[UR20][R12.64+-0x8] ;  /* 0xfffff8140c147981 */ /* 0x000ea4000c1e1900 */
[----:B--2---:R-:W-:-:S13]  /*0440*/  ISETP.NE.AND P0, PT, R20, RZ, PT ;  /* 0x000000ff1400720c */ /* 0x004fda0003f05270 */
[----:B------:R-:W-:Y:S05]  /*0450*/  @P0 BRA `(.L_x_1) ;  /* 0x00000000002c0947 */ /* 0x000fea0003800000 */
[----:B------:R-:W2:Y:S02]  /*0460*/  LDG.E R20, desc[UR20][R14.64+-0x8] ;  /* 0xfffff8140e147981 */ /* 0x000ea4000c1e1900 */
[----:B--2---:R-:W-:-:S13]  /*0470*/  ISETP.NE.AND P0, PT, R20, 0x1, PT ;  /* 0x000000011400780c */ /* 0x004fda0003f05270 */
[----:B------:R-:W-:Y:S05]  /*0480*/  @!P0 BRA `(.L_x_1) ;  /* 0x0000000000208947 */ /* 0x000fea0003800000 */
[----:B----4-:R-:W-:-:S06]  /*0490*/  IMAD.WIDE R22, R8, 0x4, R10 ;  /* 0x0000000408167825 */ /* 0x010fcc00078e020a */
[----:B------:R-:W2:Y:S02]  /*04a0*/  LDG.E R22, desc[UR20][R22.64] ;  /* 0x0000001416167981 */ /* 0x000ea4000c1e1900 */
[----:B--2---:R-:W-:-:S13]  /*04b0*/  ISETP.GE.AND P0, PT, R22, 0x1, PT ;  /* 0x000000011600780c */ /* 0x004fda0003f06270 */
[----:B------:R-:W0:Y:S01]  /*04c0*/  @P0 LDC.64 R20, c[0x0][0x3b0] ;  /* 0x0000ec00ff140b82 */ /* 0x000e220000000a00 */
[----:B------:R-:W-:Y:S01]  /*04d0*/  @P0 MOV R25, 0x1 ;  /* 0x0000000100190802 */ /* 0x000fe20000000f00 */
[----:B------:R2:W-:Y:S04]  /*04e0*/  @P0 STG.E desc[UR20][R16.64+-0x8], R2 ;  /* 0xfffff80210000986 */ /* 0x0005e8000c101914 */
[----:B------:R2:W-:Y:S04]  /*04f0*/  @P0 STG.E desc[UR20][R18.64+-0x8], R25 ;  /* 0xfffff81912000986 */ /* 0x0005e8000c101914 */
[----:B0-----:R2:W-:Y:S02]  /*0500*/  @P0 STG.E desc[UR20][R20.64], R25 ;  /* 0x0000001914000986 */ /* 0x0015e4000c101914 */
.L_x_1:
[----:B--2---:R-:W2:Y:S02]  /*0510*/  LDG.E R20, desc[UR20][R12.64+-0x4] ;  /* 0xfffffc140c147981 */ /* 0x004ea4000c1e1900 */
        /* <DEDUP_REMOVED lines=9> */
[----:B------:R-:W-:Y:S01]  /*05b0*/  @P0 IMAD.MOV.U32 R25, RZ, RZ, 0x1 ;  /* 0x00000001ff190424 */ /* 0x000fe200078e00ff */
[----:B------:R2:W-:Y:S04]  /*05c0*/  @P0 STG.E desc[UR20][R16.64+-0x4], R2 ;  /* 0xfffffc0210000986 */ /* 0x0005e8000c101914 */
[----:B------:R2:W-:Y:S04]  /*05d0*/  @P0 STG.E desc[UR20][R18.64+-0x4], R25 ;  /* 0xfffffc1912000986 */ /* 0x0005e8000c101914 */
[----:B0-----:R2:W-:Y:S02]  /*05e0*/  @P0 STG.E desc[UR20][R20.64], R25 ;  /* 0x0000001914000986 */ /* 0x0015e4000c101914 */
.L_x_2:
        /* <DEDUP_REMOVED lines=14> */
.L_x_3:
[----:B------:R-:W3:Y:S02]  /*06d0*/  LDG.E R20, desc[UR20][R12.64+0x4] ;  /* 0x000004140c147981 */ /* 0x000ee4000c1e1900 */
[----:B---3--:R-:W-:-:S13]  /*06e0*/  ISETP.NE.AND P0, PT, R20, RZ, PT ;  /* 0x000000ff1400720c */ /* 0x008fda0003f05270 */
[----:B------:R-:W-:Y:S05]  /*06f0*/  @P0 BRA `(.L_x_4) ;  /* 0x00000000002c0947 */ /* 0x000fea0003800000 */
[----:B------:R-:W3:Y:S02]  /*0700*/  LDG.E R20, desc[UR20][R14.64+0x4] ;  /* 0x000004140e147981 */ /* 0x000ee4000c1e1900 */
[----:B---3--:R-:W-:-:S13]  /*0710*/  ISETP.NE.AND P0, PT, R20, 0x1, PT ;  /* 0x000000011400780c */ /* 0x008fda0003f05270 */
[----:B------:R-:W-:Y:S05]  /*0720*/  @!P0 BRA `(.L_x_4) ;  /* 0x0000000000208947 */ /* 0x000fea0003800000 */
[----:B----4-:R-:W-:-:S06]  /*0730*/  IMAD.WIDE R20, R6, 0x4, R10 ;  /* 0x0000000406147825 */ /* 0x010fcc00078e020a */
[----:B------:R-:W3:Y:S02]  /*0740*/  LDG.E R20, desc[UR20][R20.64] ;  /* 0x0000001414147981 */ /* 0x000ee4000c1e1900 */
[----:B---3--:R-:W-:-:S13]  /*0750*/  ISETP.GE.AND P0, PT, R20, 0x1, PT ;  /* 0x000000011400780c */ /* 0x008fda0003f06270 */
[----:B--2---:R-:W0:Y:S01]  /*0760*/  @P0 LDC.64 R22, c[0x0][0x3b0] ;  /* 0x0000ec00ff160b82 */ /* 0x004e220000000a00 */
[----:B------:R-:W-:Y:S01]  /*0770*/  @P0 MOV R25, 0x1 ;  /* 0x0000000100190802 */ /* 0x000fe20000000f00 */
[----:B------:R3:W-:Y:S04]  /*0780*/  @P0 STG.E desc[UR20][R16.64+0x4], R2 ;  /* 0x0000040210000986 */ /* 0x0007e8000c101914 */
[----:B------:R3:W-:Y:S04]  /*0790*/  @P0 STG.E desc[UR20][R18.64+0x4], R25 ;  /* 0x0000041912000986 */ /* 0x0007e8000c101914 */
[----:B0-----:R3:W-:Y:S02]  /*07a0*/  @P0 STG.E desc[UR20][R22.64], R25 ;  /* 0x0000001916000986 */ /* 0x0017e4000c101914 */
.L_x_4:
[----:B------:R-:W-:Y:S01]  /*07b0*/  IADD3 R12, P0, PT, R12, 0x10, RZ ;  /* 0x000000100c0c7810 */ /* 0x000fe20007f1e0ff */
[----:B------:R-:W-:Y:S01]  /*07c0*/  VIADD R9, R9, 0x4 ;  /* 0x0000000409097836 */ /* 0x000fe20000000000 */
[----:B------:R-:W-:Y:S02]  /*07d0*/  IADD3 R14, P1, PT, R14, 0x10, RZ ;  /* 0x000000100e0e7810 */ /* 0x000fe40007f3e0ff */
[----:B--23--:R-:W-:Y:S01]  /*07e0*/  IADD3 R18, P2, PT, R18, 0x10, RZ ;  /* 0x0000001012127810 */ /* 0x00cfe20007f5e0ff */
[----:B------:R-:W-:Y:S01]  /*07f0*/  IMAD.X R21, RZ, RZ, R13, P0 ;  /* 0x000000ffff157224 */ /* 0x000fe200000e060d */
[----:B------:R-:W-:Y:S01]  /*0800*/  ISETP.NE.AND P0, PT, R9, RZ, PT ;  /* 0x000000ff0900720c */ /* 0x000fe20003f05270 */
[----:B-1----:R-:W-:Y:S01]  /*0810*/  IMAD.MOV.U32 R13, RZ, RZ, R3 ;  /* 0x000000ffff0d7224 */ /* 0x002fe200078e0003 */
[----:B------:R-:W-:Y:S02]  /*0820*/  IADD3.X R15, PT, PT, RZ, R15, RZ, P1, !PT ;  /* 0x0000000fff0f7210 */ /* 0x000fe40000ffe4ff */
[----:B------:R-:W-:Y:S01]  /*0830*/  IADD3 R16, P1, PT, R16, 0x10, RZ ;  /* 0x0000001010107810 */ /* 0x000fe20007f3e0ff */
[C---:B------:R-:W-:Y:S01]  /*0840*/  IMAD R6, R13.reuse, 0x4, R6 ;  /* 0x000000040d067824 */ /* 0x040fe200078e0206 */
[----:B------:R-:W-:Y:S01]  /*0850*/  IADD3.X R19, PT, PT, RZ, R19, RZ, P2, !PT ;  /* 0x00000013ff137210 */ /* 0x000fe200017fe4ff */
[C---:B------:R-:W-:Y:S01]  /*0860*/  IMAD R7, R13.reuse, 0x4, R7 ;  /* 0x000000040d077824 */ /* 0x040fe200078e0207 */
[----:B------:R-:W-:Y:S01]  /*0870*/  LEA R4, R13, R4, 0x2 ;  /* 0x000000040d047211 */ /* 0x000fe200078e10ff */
[----:B------:R-:W-:-:S02]  /*0880*/  IMAD.X R17, RZ, RZ, R17, P1 ;  /* 0x000000ffff117224 */ /* 0x000fc400008e0611 */
[----:B------:R-:W-:Y:S02]  /*0890*/  IMAD R8, R13, 0x4, R8 ;  /* 0x000000040d087824 */ /* 0x000fe400078e0208 */
[----:B------:R-:W-:Y:S05]  /*08a0*/  @P0 BRA `(.L_x_5) ;  /* 0xfffffff800dc0947 */ /* 0x000fea000383ffff */
[----:B------:R-:W-:-:S07]  /*08b0*/  IMAD.MOV.U32 R19, RZ, RZ, R5 ;  /* 0x000000ffff137224 */ /* 0x000fce00078e0005 */
.L_x_0:
[----:B------:R-:W-:-:S13]  /*08c0*/  LOP3.LUT P0, R7, R13, 0x3, RZ, 0xc0, !PT ;  /* 0x000000030d077812 */ /* 0x000fda000780c0ff */
[----:B------:R-:W-:Y:S05]  /*08d0*/  @!P0 EXIT ;  /* 0x000000000000894d */ /* 0x000fea0003800000 */
[----:B------:R-:W0:Y:S01]  /*08e0*/  LDC.64 R14, c[0x0][0x388] ;  /* 0x0000e200ff0e7b82 */ /* 0x000e220000000a00 */
[----:B------:R-:W-:Y:S01]  /*08f0*/  IMAD R13, R19, R13, R0 ;  /* 0x0000000d130d7224 */ /* 0x000fe200078e0200 */
[----:B------:R-:W1:Y:S01]  /*0900*/  LDCU UR4, c[0x0][0x3a8] ;  /* 0x00007500ff0477ac */ /* 0x000e620008000800 */
[----:B------:R-:W-:-:S05]  /*0910*/  IMAD.MOV R12, RZ, RZ, -R7 ;  /* 0x000000ffff0c7224 */ /* 0x000fca00078e0a07 */
[----:B------:R-:W2:Y:S08]  /*0920*/  LDC.64 R16, c[0x0][0x3a0] ;  /* 0x0000e800ff107b82 */ /* 0x000eb00000000a00 */
[----:B----4-:R-:W3:Y:S08]  /*0930*/  LDC.64 R10, c[0x0][0x390] ;  /* 0x0000e400ff0a7b82 */ /* 0x010ef00000000a00 */
[----:B------:R-:W4:Y:S01]  /*0940*/  LDC.64 R8, c[0x0][0x398] ;  /* 0x0000e600ff087b82 */ /* 0x000f220000000a00 */
[----:B0-----:R-:W-:-:S04]  /*0950*/  IMAD.WIDE.U32 R14, R19, 0x4, R14 ;  /* 0x00000004130e7825 */ /* 0x001fc800078e000e */
[----:B------:R-:W-:Y:S01]  /*0960*/  IMAD.MOV.U32 R3, RZ, RZ, R15 ;  /* 0x000000ffff037224 */ /* 0x000fe200078e000f */
[----:B------:R-:W-:Y:S02]  /*0970*/  MOV R0, R14 ;  /* 0x0000000e00007202 */ /* 0x000fe40000000f00 */
[----:B------:R-:W0:Y:S01]  /*0980*/  LDC.64 R4, c[0x0][0x380] ;  /* 0x0000e000ff047b82 */ /* 0x000e220000000a00 */
[----:B--2---:R-:W-:-:S04]  /*0990*/  IMAD.WIDE.U32 R16, R19, 0x4, R16 ;  /* 0x0000000413107825 */ /* 0x004fc800078e0010 */
[----:B------:R-:W-:Y:S02]  /*09a0*/  IMAD.MOV.U32 R6, RZ, RZ, R16 ;  /* 0x000000ffff067224 */ /* 0x000fe400078e0010 */
[----:B---3--:R-:W-:-:S04]  /*09b0*/  IMAD.WIDE.U32 R10, R19, 0x4, R10 ;  /* 0x00000004130a7825 */ /* 0x008fc800078e000a */
[----:B----4-:R-:W-:Y:S01]  /*09c0*/  IMAD.WIDE.U32 R18, R19, 0x4, R8 ;  /* 0x0000000413127825 */ /* 0x010fe200078e0008 */
[----:B------:R-:W-:-:S03]  /*09d0*/  MOV R9, R17 ;  /* 0x0000001100097202 */ /* 0x000fc60000000f00 */
[----:B-1----:R-:W-:-:S07]  /*09e0*/  IMAD.MOV.U32 R8, RZ, RZ, R18 ;  /* 0x000000ffff087224 */ /* 0x002fce00078e0012 */
.L_x_7:
[----:B------:R-:W-:-:S05]  /*09f0*/  MOV R18, R8 ;  /* 0x0000000800127202 */ /* 0x000fca0000000f00 */
[----:B------:R-:W2:Y:S01]  /*0a00*/  LDG.E R7, desc[UR20][R18.64] ;  /* 0x0000001412077981 */ /* 0x000ea2000c1e1900 */
[----:B------:R-:W-:Y:S01]  /*0a10*/  VIADD R12, R12, 0x1 ;  /* 0x000000010c0c7836 */ /* 0x000fe20000000000 */
[----:B------:R-:W-:-:S04]  /*0a20*/  IADD3 R8, P1, PT, R8, 0x4, RZ ;  /* 0x0000000408087810 */ /* 0x000fc80007f3e0ff */
[----:B------:R-:W-:Y:S02]  /*0a30*/  ISETP.NE.AND P0, PT, R12, RZ, PT ;  /* 0x000000ff0c00720c */ /* 0x000fe40003f05270 */
[----:B--2---:R-:W-:-:S13]  /*0a40*/  ISETP.NE.AND P2, PT, R7, RZ, PT ;  /* 0x000000ff0700720c */ /* 0x004fda0003f45270 */
[----:B------:R-:W-:Y:S05]  /*0a50*/  @P2 BRA `(.L_x_6) ;  /* 0x0000000000382947 */ /* 0x000fea0003800000 */
[----:B------:R-:W2:Y:S02]  /*0a60*/  LDG.E R7, desc[UR20][R10.64] ;  /* 0x000000140a077981 */ /* 0x000ea4000c1e1900 */
[----:B--2---:R-:W-:-:S13]  /*0a70*/  ISETP.NE.AND P2, PT, R7, 0x1, PT ;  /* 0x000000010700780c */ /* 0x004fda0003f45270 */
[----:B------:R-:W-:Y:S05]  /*0a80*/  @!P2 BRA `(.L_x_6) ;  /* 0x00000000002ca947 */ /* 0x000fea0003800000 */
[----:B0-----:R-:W-:-:S06]  /*0a90*/  IMAD.WIDE R16, R13, 0x4, R4 ;  /* 0x000000040d107825 */ /* 0x001fcc00078e0204 */
[----:B------:R-:W2:Y:S02]  /*0aa0*/  LDG.E R16, desc[UR20][R16.64] ;  /* 0x0000001410107981 */ /* 0x000ea4000c1e1900 */
[----:B--2---:R-:W-:-:S13]  /*0ab0*/  ISETP.GE.AND P2, PT, R16, 0x1, PT ;  /* 0x000000011000780c */ /* 0x004fda0003f46270 */
[----:B------:R-:W0:Y:S01]  /*0ac0*/  @P2 LDC.64 R14, c[0x0][0x3b0] ;  /* 0x0000ec00ff0e2b82 */ /* 0x000e220000000a00 */
[----:B------:R-:W-:Y:S01]  /*0ad0*/  @P2 MOV R7, R9 ;  /* 0x0000000900072202 */ /* 0x000fe20000000f00 */
[----:B------:R-:W-:Y:S02]  /*0ae0*/  @P2 IMAD.MOV.U32 R21, RZ, RZ, 0x1 ;  /* 0x00000001ff152424 */ /* 0x000fe400078e00ff */
[----:B------:R-:W-:Y:S02]  /*0af0*/  @P2 IMAD.MOV.U32 R16, RZ, RZ, R0 ;  /* 0x000000ffff102224 */ /* 0x000fe400078e0000 */
[----:B------:R-:W-:Y:S01]  /*0b00*/  @P2 IMAD.MOV.U32 R17, RZ, RZ, R3 ;  /* 0x000000ffff112224 */ /* 0x000fe200078e0003 */
[----:B------:R1:W-:Y:S04]  /*0b10*/  @P2 STG.E desc[UR20][R6.64], R2 ;  /* 0x0000000206002986 */ /* 0x0003e8000c101914 */
[----:B------:R1:W-:Y:S04]  /*0b20*/  @P2 STG.E desc[UR20][R16.64], R21 ;  /* 0x0000001510002986 */ /* 0x0003e8000c101914 */
[----:B0-----:R1:W-:Y:S02]  /*0b30*/  @P2 STG.E desc[UR20][R14.64], R21 ;  /* 0x000000150e002986 */ /* 0x0013e4000c101914 */
.L_x_6:
[----:B-1----:R-:W-:Y:S01]  /*0b40*/  IADD3 R6, P3, PT, R6, 0x4, RZ ;  /* 0x0000000406067810 */ /* 0x002fe20007f7e0ff */
[----:B------:R-:W-:Y:S01]  /*0b50*/  VIADD R13, R13, UR4 ;  /* 0x000000040d0d7c36 */ /* 0x000fe20008000000 */
[----:B------:R-:W-:Y:S02]  /*0b60*/  IADD3 R0, P2, PT, R0, 0x4, RZ ;  /* 0x0000000400007810 */ /* 0x000fe40007f5e0ff */
[----:B------:R-:W-:Y:S01]  /*0b70*/  IADD3 R10, P4, PT, R10, 0x4, RZ ;  /* 0x000000040a0a7810 */ /* 0x000fe20007f9e0ff */
[----:B------:R-:W-:Y:S01]  /*0b80*/  IMAD.X R9, RZ, RZ, R9, P3 ;  /* 0x000000ffff097224 */ /* 0x000fe200018e0609 */
[----:B------:R-:W-:Y:S02]  /*0b90*/  IADD3.X R19, PT, PT, RZ, R19, RZ, P1, !PT ;  /* 0x00000013ff137210 */ /* 0x000fe40000ffe4ff */
[----:B------:R-:W-:Y:S02]  /*0ba0*/  IADD3.X R3, PT, PT, RZ, R3, RZ, P2, !PT ;  /* 0x00000003ff037210 */ /* 0x000fe400017fe4ff */
[----:B------:R-:W-:Y:S01]  /*0bb0*/  IADD3.X R11, PT, PT, RZ, R11, RZ, P4, !PT ;  /* 0x0000000bff0b7210 */ /* 0x000fe200027fe4ff */
[----:B------:R-:W-:Y:S06]  /*0bc0*/  @P0 BRA `(.L_x_7) ;  /* 0xfffffffc00880947 */ /* 0x000fec000383ffff */
[----:B------:R-:W-:Y:S05]  /*0bd0*/  EXIT ;  /* 0x000000000000794d */ /* 0x000fea0003800000 */
.L_x_8:
[----:B------:R-:W-:-:S00]  /*0be0*/  BRA `(.L_x_8) ;  /* 0xfffffffc00fc7947 */ /* 0x000fc0000383ffff */
[----:B------:R-:W-:-:S00]  /*0bf0*/  NOP ;  /* 0x0000000000007918 */ /* 0x000fc00000000000 */
        /* <DEDUP_REMOVED lines=8> */
.L_x_226:


//--------------------- .text._Z15GR_step1_kernelPiS_S_S_i --------------------------
	.section	.text._Z15GR_step1_kernelPiS_S_S_i,"ax",@progbits
	.align	128
        .global         _Z15GR_step1_kernelPiS_S_S_i
        .type           _Z15GR_step1_kernelPiS_S_S_i,@function
        .size           _Z15GR_step1_kernelPiS_S_S_i,(.L_x_227 - _Z15GR_step1_kernelPiS_S_S_i)
        .other          _Z15GR_step1_kernelPiS_S_S_i,@"STO_CUDA_ENTRY STV_DEFAULT"
_Z15GR_step1_kernelPiS_S_S_i:
.text._Z15GR_step1_kernelPiS_S_S_i:
[----:B------:R-:W-:Y:S01]  /*0000*/  LDC R1, c[0x0][0x37c] ;  /* 0x0000df00ff017b82 */ /* 0x000fe20000000800 */
[----:B------:R-:W0:Y:S07]  /*0010*/  S2R R10, SR_TID.X ;  /* 0x00000000000a7919 */ /* 0x000e2e0000002100 */
[----:B------:R-:W1:Y:S01]  /*0020*/  S2UR UR4, SR_CTAID.X ;  /* 0x00000000000479c3 */ /* 0x000e620000002500 */
[----:B------:R-:W1:Y:S07]  /*0030*/  LDCU UR5, c[0x0][0x360] ;  /* 0x00006c00ff0577ac */ /* 0x000e6e0008000800 */
[----:B------:R-:W2:Y:S01]  /*0040*/  LDC R5, c[0x0][0x3a0] ;  /* 0x0000e800ff057b82 */ /* 0x000ea20000000800 */
[----:B-1----:R-:W-:-:S06]  /*0050*/  UIMAD UR4, UR4, UR5, URZ ;  /* 0x00000005040472a4 */ /* 0x002fcc000f8e02ff */
[----:B0-----:R-:W-:-:S04]  /*0060*/  VIADD R4, R10, UR4 ;  /* 0x000000040a047c36 */ /* 0x001fc80008000000 */
[----:B------:R-:W-:-:S05]  /*0070*/  VIADD R0, R4, 0x1 ;  /* 0x0000000104007836 */ /* 0x000fca0000000000 */
[----:B------:R-:W-:-:S04]  /*0080*/  VIMNMX R2, PT, PT, R4, R0, !PT ;  /* 0x0000000004027248 */ /* 0x000fc80007fe0100 */
[----:B--2---:R-:W-:-:S13]  /*0090*/  ISETP.GE.AND P0, PT, R2, R5, PT ;  /* 0x000000050200720c */ /* 0x004fda0003f06270 */
[----:B------:R-:W-:Y:S05]  /*00a0*/  @P0 EXIT ;  /* 0x000000000000094d */ /* 0x000fea0003800000 */
[----:B------:R-:W0:Y:S01]  /*00b0*/  LDC.64 R6, c[0x0][0x398] ;  /* 0x0000e600ff067b82 */ /* 0x000e220000000a00 */
[----:B------:R-:W-:Y:S01]  /*00c0*/  IADD3 R2, PT, PT, R10, UR4, -R5 ;  /* 0x000000040a027c10 */ /* 0x000fe2000fffe805 */
[----:B------:R-:W1:Y:S01]  /*00d0*/  LDCU.64 UR4, c[0x0][0x358] ;  /* 0x00006b00ff0477ac */ /* 0x000e620008000a00 */
[----:B------:R-:W-:Y:S01]  /*00e0*/  BSSY.RECONVERGENT B0, `(.L_x_9) ;  /* 0x000004d000007945 */ /* 0x000fe20003800200 */
[----:B------:R-:W-:Y:S01]  /*00f0*/  IMAD R3, R4, R5, RZ ;  /* 0x0000000504037224 */ /* 0x000fe200078e02ff */
[----:B------:R-:W-:-:S03]  /*0100*/  LOP3.LUT R2, R2, 0x1, RZ, 0xc0, !PT ;  /* 0x0000000102027812 */ /* 0x000fc600078ec0ff */
[----:B------:R-:W2:Y:S01]  /*0110*/  LDC.64 R8, c[0x0][0x388] ;  /* 0x0000e200ff087b82 */ /* 0x000ea20000000a00 */
[----:B------:R-:W-:Y:S01]  /*0120*/  ISETP.NE.U32.AND P0, PT, R2, 0x1, PT ;  /* 0x000000010200780c */ /* 0x000fe20003f05070 */
[----:B0-----:R-:W-:-:S04]  /*0130*/  IMAD.WIDE R6, R4, 0x4, R6 ;  /* 0x0000000404067825 */ /* 0x001fc800078e0206 */
[----:B--2---:R-:W-:-:S08]  /*0140*/  IMAD.WIDE R8, R4, 0x4, R8 ;  /* 0x0000000404087825 */ /* 0x004fd000078e0208 */
[----:B-1----:R-:W-:Y:S05]  /*0150*/  @!P0 BRA `(.L_x_10) ;  /* 0x0000000400148947 */ /* 0x002fea0003800000 */
[----:B------:R-:W2:Y:S04]  /*0160*/  LDG.E R12, desc[UR4][R6.64+0x4] ;  /* 0x00000404060c7981 */ /* 0x000ea8000c1e1900 */
[----:B------:R-:W3:Y:S01]  /*0170*/  LDG.E R2, desc[UR4][R6.64] ;  /* 0x0000000406027981 */ /* 0x000ee2000c1e1900 */
[----:B------:R-:W-:Y:S04]  /*0180*/  BSSY.RECONVERGENT B1, `(.L_x_11) ;  /* 0x0000041000017945 */ /* 0x000fe80003800200 */
[----:B------:R-:W-:Y:S01]  /*0190*/  BSSY.RELIABLE B2, `(.L_x_12) ;  /* 0x0000014000027945 */ /* 0x000fe20003800100 */
[----:B------:R-:W-:Y:S01]  /*01a0*/  SHF.R.S32.HI R0, RZ, 0x1f, R4 ;  /* 0x0000001fff007819 */ /* 0x000fe20000011404 */
[----:B--2---:R-:W-:-:S05]  /*01b0*/  VIADD R11, R12, 0x1 ;  /* 0x000000010c0b7836 */ /* 0x004fca0000000000 */
[----:B---3--:R-:W-:-:S13]  /*01c0*/  ISETP.GT.AND P0, PT, R2, R11, PT ;  /* 0x0000000b0200720c */ /* 0x008fda0003f04270 */
[----:B------:R-:W-:Y:S05]  /*01d0*/  @!P0 BRA `(.L_x_13) ;  /* 0x00000000002c8947 */ /* 0x000fea0003800000 */
[----:B------:R-:W0:Y:S01]  /*01e0*/  LDCU.64 UR6, c[0x0][0x380] ;  /* 0x00007000ff0677ac */ /* 0x000e220008000a00 */
[----:B------:R-:W-:-:S04]  /*01f0*/  IADD3 R14, P0, PT, R4, R3, RZ ;  /* 0x00000003040e7210 */ /* 0x000fc80007f1e0ff */
[----:B------:R-:W-:Y:S01]  /*0200*/  LEA.HI.X.SX32 R11, R3, R0, 0x1, P0 ;  /* 0x00000000030b7211 */ /* 0x000fe200000f0eff */
[----:B------:R-:W-:-:S03]  /*0210*/  IMAD.SHL.U32 R13, R14, 0x4, RZ ;  /* 0x000000040e0d7824 */ /* 0x000fc600078e00ff */
[----:B------:R-:W-:Y:S02]  /*0220*/  SHF.L.U64.HI R14, R14, 0x2, R11 ;  /* 0x000000020e0e7819 */ /* 0x000fe4000001020b */
[----:B0-----:R-:W-:-:S04]  /*0230*/  IADD3 R10, P0, PT, R13, UR6, RZ ;  /* 0x000000060d0a7c10 */ /* 0x001fc8000ff1e0ff */
[----:B------:R-:W-:-:S05]  /*0240*/  IADD3.X R11, PT, PT, R14, UR7, RZ, P0, !PT ;  /* 0x000000070e0b7c10 */ /* 0x000fca00087fe4ff */
[----:B------:R-:W2:Y:S02]  /*0250*/  LDG.E R10, desc[UR4][R10.64+0x4] ;  /* 0x000004040a0a7981 */ /* 0x000ea4000c1e1900 */
[----:B--2---:R-:W-:-:S13]  /*0260*/  ISETP.GT.AND P0, PT, R10, RZ, PT ;  /* 0x000000ff0a00720c */ /* 0x004fda0003f04270 */
[----:B------:R-:W-:Y:S05]  /*0270*/  @P0 BREAK.RELIABLE B2 ;  /* 0x0000000000020942 */ /* 0x000fea0003800100 */
[----:B------:R-:W-:Y:S05]  /*0280*/  @P0 BRA `(.L_x_14) ;  /* 0x0000000000840947 */ /* 0x000fea0003800000 */
.L_x_13:
[----:B------:R-:W-:-:S05]  /*0290*/  VIADD R11, R2, 0x1 ;  /* 0x00000001020b7836 */ /* 0x000fca0000000000 */
[----:B------:R-:W-:-:S13]  /*02a0*/  ISETP.GT.AND P0, PT, R12, R11, PT ;  /* 0x0000000b0c00720c */ /* 0x000fda0003f04270 */
[----:B------:R-:W-:Y:S05]  /*02b0*/  @!P0 BREAK.RELIABLE B2 ;  /* 0x0000000000028942 */ /* 0x000fea0003800100 */
[----:B------:R-:W-:Y:S05]  /*02c0*/  @!P0 BRA `(.L_x_15) ;  /* 0x0000000000b08947 */ /* 0x000fea0003800000 */
[----:B------:R-:W-:Y:S05]  /*02d0*/  BSYNC.RELIABLE B2 ;  /* 0x0000000000027941 */ /* 0x000fea0003800100 */
.L_x_12:
[----:B------:R-:W0:Y:S01]  /*02e0*/  LDC.64 R10, c[0x0][0x380] ;  /* 0x0000e000ff0a7b82 */ /* 0x000e220000000a00 */
[----:B------:R-:W-:-:S05]  /*02f0*/  IADD3 R13, PT, PT, R4, R5, R3 ;  /* 0x00000005040d7210 */ /* 0x000fca0007ffe003 */
[----:B0-----:R-:W-:-:S06]  /*0300*/  IMAD.WIDE R10, R13, 0x4, R10 ;  /* 0x000000040d0a7825 */ /* 0x001fcc00078e020a */
[----:B------:R-:W2:Y:S02]  /*0310*/  LDG.E R10, desc[UR4][R10.64] ;  /* 0x000000040a0a7981 */ /* 0x000ea4000c1e1900 */
[----:B--2---:R-:W-:-:S13]  /*0320*/  ISETP.GE.AND P0, PT, R10, 0x1, PT ;  /* 0x000000010a00780c */ /* 0x004fda0003f06270 */
[----:B------:R-:W-:Y:S05]  /*0330*/  @!P0 BRA `(.L_x_15) ;  /* 0x0000000000948947 */ /* 0x000fea0003800000 */
[----:B------:R-:W0:Y:S01]  /*0340*/  LDC.64 R10, c[0x0][0x390] ;  /* 0x0000e400ff0a7b82 */ /* 0x000e220000000a00 */
[----:B------:R-:W1:Y:S01]  /*0350*/  LDCU.64 UR6, c[0x0][0x390] ;  /* 0x00007200ff0677ac */ /* 0x000e620008000a00 */
[----:B0-----:R-:W-:-:S05]  /*0360*/  IMAD.WIDE R10, R13, 0x4, R10 ;  /* 0x000000040d0a7825 */ /* 0x001fca00078e020a */
[----:B------:R-:W2:Y:S01]  /*0370*/  LDG.E R2, desc[UR4][R10.64] ;  /* 0x000000040a027981 */ /* 0x000ea2000c1e1900 */
[----:B------:R-:W-:Y:S02]  /*0380*/  IADD3 R13, P0, PT, R4, R3, RZ ;  /* 0x00000003040d7210 */ /* 0x000fe40007f1e0ff */
[----:B--2---:R-:W-:-:S05]  /*0390*/  IADD3 R17, PT, PT, -R2, RZ, RZ ;  /* 0x000000ff02117210 */ /* 0x004fca0007ffe1ff */
[----:B------:R0:W-:Y:S04]  /*03a0*/  REDG.E.ADD.STRONG.GPU desc[UR4][R8.64+0x4], R17 ;  /* 0x000004110800798e */ /* 0x0001e8000c12e104 */
[----:B------:R-:W2:Y:S04]  /*03b0*/  LDG.E R2, desc[UR4][R8.64] ;  /* 0x0000000408027981 */ /* 0x000ea8000c1e1900 */
[----:B------:R-:W2:Y:S01]  /*03c0*/  LDG.E R15, desc[UR4][R10.64] ;  /* 0x000000040a0f7981 */ /* 0x000ea2000c1e1900 */
[----:B------:R-:W-:Y:S02]  /*03d0*/  LEA.HI.X.SX32 R0, R3, R0, 0x1, P0 ;  /* 0x0000000003007211 */ /* 0x000fe400000f0eff */
[----:B-1----:R-:W-:-:S04]  /*03e0*/  LEA R12, P0, R13, UR6, 0x2 ;  /* 0x000000060d0c7c11 */ /* 0x002fc8000f8010ff */
[----:B------:R-:W-:Y:S01]  /*03f0*/  LEA.HI.X R13, R13, UR7, R0, 0x2, P0 ;  /* 0x000000070d0d7c11 */ /* 0x000fe200080f1400 */
[----:B--2---:R-:W-:-:S05]  /*0400*/  IMAD.IADD R15, R2, 0x1, R15 ;  /* 0x00000001020f7824 */ /* 0x004fca00078e020f */
[----:B------:R2:W-:Y:S04]  /*0410*/  STG.E desc[UR4][R8.64], R15 ;  /* 0x0000000f08007986 */ /* 0x0005e8000c101904 */
[----:B------:R-:W3:Y:S04]  /*0420*/  LDG.E R0, desc[UR4][R12.64+0x4] ;  /* 0x000004040c007981 */ /* 0x000ee8000c1e1900 */
[----:B0-----:R-:W3:Y:S02]  /*0430*/  LDG.E R17, desc[UR4][R10.64] ;  /* 0x000000040a117981 */ /* 0x001ee4000c1e1900 */
[----:B---3--:R-:W-:-:S05]  /*0440*/  IMAD.IADD R17, R0, 0x1, R17 ;  /* 0x0000000100117824 */ /* 0x008fca00078e0211 */
[----:B------:R2:W-:Y:S04]  /*0450*/  STG.E desc[UR4][R12.64+0x4], R17 ;  /* 0x000004110c007986 */ /* 0x0005e8000c101904 */
[----:B------:R-:W3:Y:S02]  /*0460*/  LDG.E R0, desc[UR4][R10.64] ;  /* 0x000000040a007981 */ /* 0x000ee4000c1e1900 */
[----:B---3--:R-:W-:-:S05]  /*0470*/  IMAD.MOV R19, RZ, RZ, -R0 ;  /* 0x000000ffff137224 */ /* 0x008fca00078e0a00 */
[----:B------:R2:W-:Y:S01]  /*0480*/  REDG.E.ADD.STRONG.GPU desc[UR4][R10.64], R19 ;  /* 0x000000130a00798e */ /* 0x0005e2000c12e104 */
[----:B------:R-:W-:Y:S05]  /*0490*/  BRA `(.L_x_15) ;  /* 0x00000000003c7947 */ /* 0x000fea0003800000 */
.L_x_14:
[----:B------:R-:W0:Y:S01]  /*04a0*/  LDCU.64 UR6, c[0x0][0x390] ;  /* 0x00007200ff0677ac */ /* 0x000e220008000a00 */
[----:B------:R-:W2:Y:S01]  /*04b0*/  LDG.E R0, desc[UR4][R8.64] ;  /* 0x0000000408007981 */ /* 0x000ea2000c1e1900 */
[----:B0-----:R-:W-:-:S04]  /*04c0*/  IADD3 R10, P0, PT, R13, UR6, RZ ;  /* 0x000000060d0a7c10 */ /* 0x001fc8000ff1e0ff */
[----:B------:R-:W-:-:S05]  /*04d0*/  IADD3.X R11, PT, PT, R14, UR7, RZ, P0, !PT ;  /* 0x000000070e0b7c10 */ /* 0x000fca00087fe4ff */
[----:B------:R-:W2:Y:S02]  /*04e0*/  LDG.E R13, desc[UR4][R10.64+0x4] ;  /* 0x000004040a0d7981 */ /* 0x000ea4000c1e1900 */
[----:B--2---:R-:W-:Y:S02]  /*04f0*/  IMAD.IADD R15, R0, 0x1, -R13 ;  /* 0x00000001000f7824 */ /* 0x004fe400078e0a0d */
[----:B------:R-:W0:Y:S03]  /*0500*/  LDC.64 R12, c[0x0][0x390] ;  /* 0x0000e400ff0c7b82 */ /* 0x000e260000000a00 */
[----:B------:R1:W-:Y:S04]  /*0510*/  STG.E desc[UR4][R8.64], R15 ;  /* 0x0000000f08007986 */ /* 0x0003e8000c101904 */
[----:B------:R-:W2:Y:S01]  /*0520*/  LDG.E R17, desc[UR4][R10.64+0x4] ;  /* 0x000004040a117981 */ /* 0x000ea2000c1e1900 */
[----:B------:R-:W-:-:S03]  /*0530*/  IADD3 R21, PT, PT, R4, R5, R3 ;  /* 0x0000000504157210 */ /* 0x000fc60007ffe003 */
[----:B--2---:R1:W-:Y:S04]  /*0540*/  REDG.E.ADD.STRONG.GPU desc[UR4][R8.64+0x4], R17 ;  /* 0x000004110800798e */ /* 0x0043e8000c12e104 */
[----:B------:R-:W2:Y:S01]  /*0550*/  LDG.E R19, desc[UR4][R10.64+0x4] ;  /* 0x000004040a137981 */ /* 0x000ea2000c1e1900 */
[----:B0-----:R-:W-:-:S05]  /*0560*/  IMAD.WIDE R12, R21, 0x4, R12 ;  /* 0x00000004150c7825 */ /* 0x001fca00078e020c */
[----:B--2---:R1:W-:Y:S04]  /*0570*/  REDG.E.ADD.STRONG.GPU desc[UR4][R12.64], R19 ;  /* 0x000000130c00798e */ /* 0x0043e8000c12e104 */
[----:B------:R1:W-:Y:S02]  /*0580*/  STG.E desc[UR4][R10.64+0x4], RZ ;  /* 0x000004ff0a007986 */ /* 0x0003e4000c101904 */
.L_x_15:
[----:B------:R-:W-:Y:S05]  /*0590*/  BSYNC.RECONVERGENT B1 ;  /* 0x0000000000017941 */ /* 0x000fea0003800200 */
.L_x_11:
[----:B------:R-:W-:-:S07]  /*05a0*/  VIADD R0, R4, 0x2 ;  /* 0x0000000204007836 */ /* 0x000fce0000000000 */
.L_x_10:
[----:B------:R-:W-:Y:S05]  /*05b0*/  BSYNC.RECONVERGENT B0 ;  /* 0x0000000000007941 */ /* 0x000fea0003800200 */
.L_x_9:
[----:B------:R-:W-:Y:S05]  /*05c0*/  WARPSYNC.ALL ;  /* 0x0000000000007948 */ /* 0x000fea0003800000 */
[----:B-12---:R-:W-:-:S04]  /*05d0*/  IADD3 R11, PT, PT, R5, -0x2, RZ ;  /* 0xfffffffe050b7810 */ /* 0x006fc80007ffe0ff */
[----:B------:R-:W-:-:S13]  /*05e0*/  ISETP.NE.AND P0, PT, R11, R4, PT ;  /* 0x000000040b00720c */ /* 0x000fda0003f05270 */
[----:B------:R-:W-:Y:S05]  /*05f0*/  @!P0 EXIT ;  /* 0x000000000000894d */ /* 0x000fea0003800000 */
[----:B------:R-:W0:Y:S01]  /*0600*/  LDC.64 R10, c[0x0][0x390] ;  /* 0x0000e400ff0a7b82 */ /* 0x000e220000000a00 */
[CC--:B------:R-:W-:Y:S01]  /*0610*/  IMAD R17, R0.reuse, R5.reuse, R5 ;  /* 0x0000000500117224 */ /* 0x0c0fe200078e0205 */
[----:B------:R-:W-:Y:S01]  /*0620*/  SHF.R.S32.HI R24, RZ, 0x1f, R3 ;  /* 0x0000001fff187819 */ /* 0x000fe20000011403 */
[----:B------:R-:W-:Y:S01]  /*0630*/  IMAD R2, R0, R5, R4 ;  /* 0x0000000500027224 */ /* 0x000fe200078e0204 */
[----:B------:R-:W1:Y:S01]  /*0640*/  LDCU.64 UR8, c[0x0][0x390] ;  /* 0x00007200ff0877ac */ /* 0x000e620008000a00 */
[----:B------:R-:W-:Y:S02]  /*0650*/  IMAD.IADD R4, R4, 0x1, R17 ;  /* 0x0000000104047824 */ /* 0x000fe400078e0211 */
[----:B------:R-:W-:Y:S01]  /*0660*/  IMAD.IADD R5, R0, 0x1, R3 ;  /* 0x0000000100057824 */ /* 0x000fe200078e0203 */
[----:B------:R-:W2:Y:S01]  /*0670*/  LDC.64 R12, c[0x0][0x380] ;  /* 0x0000e000ff0c7b82 */ /* 0x000ea20000000a00 */
[----:B------:R-:W3:Y:S07]  /*0680*/  LDCU.64 UR6, c[0x0][0x380] ;  /* 0x00007000ff0677ac */ /* 0x000eee0008000a00 */
[----:B------:R-:W4:Y:S02]  /*0690*/  LDC.64 R14, c[0x0][0x398] ;  /* 0x0000e600ff0e7b82 */ /* 0x000f240000000a00 */
.L_x_25:
[C---:B----4-:R-:W-:Y:S01]  /*06a0*/  IMAD.WIDE R16, R0.reuse, 0x4, R14 ;  /* 0x0000000400107825 */ /* 0x050fe200078e020e */
[----:B------:R-:W4:Y:S01]  /*06b0*/  LDG.E R23, desc[UR4][R6.64] ;  /* 0x0000000406177981 */ /* 0x000f22000c1e1900 */
[----:B------:R-:W5:Y:S03]  /*06c0*/  LDC.64 R18, c[0x0][0x388] ;  /* 0x0000e200ff127b82 */ /* 0x000f660000000a00 */
[----:B------:R-:W3:Y:S01]  /*06d0*/  LDG.E R22, desc[UR4][R16.64] ;  /* 0x0000000410167981 */ /* 0x000ee2000c1e1900 */
[----:B------:R-:W-:Y:S04]  /*06e0*/  BSSY.RECONVERGENT B1, `(.L_x_16) ;  /* 0x0000031000017945 */ /* 0x000fe80003800200 */
[----:B------:R-:W-:Y:S01]  /*06f0*/  BSSY.RELIABLE B0, `(.L_x_17) ;  /* 0x000001b000007945 */ /* 0x000fe20003800100 */
[----:B------:R-:W-:Y:S01]  /*0700*/  SHF.R.S32.HI R25, RZ, 0x1f, R0 ;  /* 0x0000001fff197819 */ /* 0x000fe20000011400 */
[----:B-----5:R-:W-:-:S04]  /*0710*/  IMAD.WIDE R18, R0, 0x4, R18 ;  /* 0x0000000400127825 */ /* 0x020fc800078e0212 */
[----:B---3--:R-:W-:-:S05]  /*0720*/  VIADD R20, R22, 0x1 ;  /* 0x0000000116147836 */ /* 0x008fca0000000000 */
[----:B----4-:R-:W-:-:S13]  /*0730*/  ISETP.GT.AND P0, PT, R23, R20, PT ;  /* 0x000000141700720c */ /* 0x010fda0003f04270 */
[----:B------:R-:W-:Y:S05]  /*0740*/  @!P0 BRA `(.L_x_18) ;  /* 0x0000000000448947 */ /* 0x000fea0003800000 */
[----:B--2---:R-:W-:-:S06]  /*0750*/  IMAD.WIDE R20, R5, 0x4, R12 ;  /* 0x0000000405147825 */ /* 0x004fcc00078e020c */
[----:B------:R-:W2:Y:S02]  /*0760*/  LDG.E R20, desc[UR4][R20.64] ;  /* 0x0000000414147981 */ /* 0x000ea4000c1e1900 */
[----:B--2---:R-:W-:-:S13]  /*0770*/  ISETP.GE.AND P0, PT, R20, 0x1, PT ;  /* 0x000000011400780c */ /* 0x004fda0003f06270 */
[----:B------:R-:W-:Y:S05]  /*0780*/  @P0 BREAK.RELIABLE B0 ;  /* 0x0000000000000942 */ /* 0x000fea0003800100 */
[----:B------:R-:W-:Y:S05]  /*0790*/  @!P0 BRA `(.L_x_18) ;  /* 0x0000000000308947 */ /* 0x000fea0003800000 */
[----:B0-----:R-:W-:Y:S01]  /*07a0*/  IMAD.WIDE R20, R5, 0x4, R10 ;  /* 0x0000000405147825 */ /* 0x001fe200078e020a */
[----:B------:R-:W2:Y:S04]  /*07b0*/  LDG.E R22, desc[UR4][R8.64] ;  /* 0x0000000408167981 */ /* 0x000ea8000c1e1900 */
[----:B------:R-:W2:Y:S02]  /*07c0*/  LDG.E R23, desc[UR4][R20.64] ;  /* 0x0000000414177981 */ /* 0x000ea4000c1e1900 */
[----:B--2---:R-:W-:-:S05]  /*07d0*/  IMAD.IADD R27, R22, 0x1, -R23 ;  /* 0x00000001161b7824 */ /* 0x004fca00078e0a17 */
[----:B------:R0:W-:Y:S04]  /*07e0*/  STG.E desc[UR4][R8.64], R27 ;  /* 0x0000001b08007986 */ /* 0x0001e8000c101904 */
[----:B------:R-:W2:Y:S01]  /*07f0*/  LDG.E R29, desc[UR4][R20.64] ;  /* 0x00000004141d7981 */ /* 0x000ea2000c1e1900 */
[----:B------:R-:W-:-:S03]  /*0800*/  IMAD.WIDE R22, R2, 0x4, R10 ;  /* 0x0000000402167825 */ /* 0x000fc600078e020a */
[----:B--2---:R0:W-:Y:S04]  /*0810*/  REDG.E.ADD.STRONG.GPU desc[UR4][R18.64], R29 ;  /* 0x0000001d1200798e */ /* 0x0041e8000c12e104 */
[----:B------:R-:W2:Y:S04]  /*0820*/  LDG.E R26, desc[UR4][R20.64] ;  /* 0x00000004141a7981 */ /* 0x000ea8000c1e1900 */
[----:B--2---:R0:W-:Y:S04]  /*0830*/  REDG.E.ADD.STRONG.GPU desc[UR4][R22.64], R26 ;  /* 0x0000001a1600798e */ /* 0x0041e8000c12e104 */
[----:B------:R0:W-:Y:S01]  /*0840*/  STG.E desc[UR4][R20.64], RZ ;  /* 0x000000ff14007986 */ /* 0x0001e2000c101904 */
[----:B------:R-:W-:Y:S05]  /*0850*/  BRA `(.L_x_19) ;  /* 0x0000000000647947 */ /* 0x000fea0003800000 */
.L_x_18:
[----:B------:R-:W-:-:S04]  /*0860*/  IADD3 R23, PT, PT, R23, 0x1, RZ ;  /* 0x0000000117177810 */ /* 0x000fc80007ffe0ff */
[----:B------:R-:W-:-:S13]  /*0870*/  ISETP.GT.AND P0, PT, R22, R23, PT ;  /* 0x000000171600720c */ /* 0x000fda0003f04270 */
[----:B------:R-:W-:Y:S05]  /*0880*/  @!P0 BREAK.RELIABLE B0 ;  /* 0x0000000000008942 */ /* 0x000fea0003800100 */
[----:B------:R-:W-:Y:S05]  /*0890*/  @!P0 BRA `(.L_x_19) ;  /* 0x0000000000548947 */ /* 0x000fea0003800000 */
[----:B-1----:R-:W-:Y:S05]  /*08a0*/  BSYNC.RELIABLE B0 ;  /* 0x0000000000007941 */ /* 0x002fea0003800100 */
.L_x_17:
[----:B--2---:R-:W-:-:S06]  /*08b0*/  IMAD.WIDE R20, R2, 0x4, R12 ;  /* 0x0000000402147825 */ /* 0x004fcc00078e020c */
[----:B------:R-:W2:Y:S02]  /*08c0*/  LDG.E R20, desc[UR4][R20.64] ;  /* 0x0000000414147981 */ /* 0x000ea4000c1e1900 */
[----:B--2---:R-:W-:-:S13]  /*08d0*/  ISETP.GE.AND P0, PT, R20, 0x1, PT ;  /* 0x000000011400780c */ /* 0x004fda0003f06270 */
[----:B------:R-:W-:Y:S05]  /*08e0*/  @!P0 BRA `(.L_x_19) ;  /* 0x0000000000408947 */ /* 0x000fea0003800000 */
[----:B0-----:R-:W-:-:S05]  /*08f0*/  IMAD.WIDE R20, R2, 0x4, R10 ;  /* 0x0000000402147825 */ /* 0x001fca00078e020a */
[----:B------:R-:W2:Y:S02]  /*0900*/  LDG.E R22, desc[UR4][R20.64] ;  /* 0x0000000414167981 */ /* 0x000ea4000c1e1900 */
[----:B--2---:R-:W-:-:S05]  /*0910*/  IMAD.MOV R28, RZ, RZ, -R22 ;  /* 0x000000ffff1c7224 */ /* 0x004fca00078e0a16 */
[----:B------:R3:W-:Y:S04]  /*0920*/  REDG.E.ADD.STRONG.GPU desc[UR4][R18.64], R28 ;  /* 0x0000001c1200798e */ /* 0x0007e8000c12e104 */
[----:B------:R-:W2:Y:S04]  /*0930*/  LDG.E R22, desc[UR4][R8.64] ;  /* 0x0000000408167981 */ /* 0x000ea8000c1e1900 */
[----:B------:R-:W2:Y:S02]  /*0940*/  LDG.E R23, desc[UR4][R20.64] ;  /* 0x0000000414177981 */ /* 0x000ea4000c1e1900 */
[----:B--2---:R-:W-:-:S02]  /*0950*/  IMAD.IADD R27, R22, 0x1, R23 ;  /* 0x00000001161b7824 */ /* 0x004fc400078e0217 */
[----:B------:R-:W-:-:S03]  /*0960*/  IMAD.WIDE R22, R5, 0x4, R10 ;  /* 0x0000000405167825 */ /* 0x000fc600078e020a */
[----:B------:R3:W-:Y:S04]  /*0970*/  STG.E desc[UR4][R8.64], R27 ;  /* 0x0000001b08007986 */ /* 0x0007e8000c101904 */
[----:B------:R-:W2:Y:S04]  /*0980*/  LDG.E R26, desc[UR4][R22.64] ;  /* 0x00000004161a7981 */ /* 0x000ea8000c1e1900 */
[----:B------:R-:W2:Y:S02]  /*0990*/  LDG.E R29, desc[UR4][R20.64] ;  /* 0x00000004141d7981 */ /* 0x000ea4000c1e1900 */
[----:B--2---:R-:W-:-:S05]  /*09a0*/  IMAD.IADD R29, R26, 0x1, R29 ;  /* 0x000000011a1d7824 */ /* 0x004fca00078e021d */
[----:B------:R3:W-:Y:S04]  /*09b0*/  STG.E desc[UR4][R22.64], R29 ;  /* 0x0000001d16007986 */ /* 0x0007e8000c101904 */
[----:B------:R-:W2:Y:S02]  /*09c0*/  LDG.E R26, desc[UR4][R20.64] ;  /* 0x00000004141a7981 */ /* 0x000ea4000c1e1900 */
[----:B--2---:R-:W-:-:S05]  /*09d0*/  IMAD.MOV R26, RZ, RZ, -R26 ;  /* 0x000000ffff1a7224 */ /* 0x004fca00078e0a1a */
[----:B------:R3:W-:Y:S02]  /*09e0*/  REDG.E.ADD.STRONG.GPU desc[UR4][R20.64], R26 ;  /* 0x0000001a1400798e */ /* 0x0007e4000c12e104 */
.L_x_19:
[----:B-1----:R-:W-:Y:S05]  /*09f0*/  BSYNC.RECONVERGENT B1 ;  /* 0x0000000000017941 */ /* 0x002fea0003800200 */
.L_x_16:
[----:B0--3--:R-:W3:Y:S04]  /*0a00*/  LDG.E R20, desc[UR4][R16.64+0x4] ;  /* 0x0000040410147981 */ /* 0x009ee8000c1e1900 */
[----:B------:R-:W4:Y:S01]  /*0a10*/  LDG.E R21, desc[UR4][R6.64] ;  /* 0x0000000406157981 */ /* 0x000f22000c1e1900 */
[----:B------:R-:W-:Y:S04]  /*0a20*/  BSSY.RECONVERGENT B1, `(.L_x_20) ;  /* 0x0000039000017945 */ /* 0x000fe80003800200 */
[----:B------:R-:W-:Y:S01]  /*0a30*/  BSSY.RELIABLE B2, `(.L_x_21) ;  /* 0x0000012000027945 */ /* 0x000fe20003800100 */
[----:B---3--:R-:W-:-:S04]  /*0a40*/  IADD3 R22, PT, PT, R20, 0x1, RZ ;  /* 0x0000000114167810 */ /* 0x008fc80007ffe0ff */
[----:B----4-:R-:W-:-:S13]  /*0a50*/  ISETP.GT.AND P0, PT, R21, R22, PT ;  /* 0x000000161500720c */ /* 0x010fda0003f04270 */
[----:B------:R-:W-:Y:S05]  /*0a60*/  @!P0 BRA `(.L_x_22) ;  /* 0x0000000000288947 */ /* 0x000fea0003800000 */
[----:B------:R-:W-:-:S05]  /*0a70*/  IADD3 R16, P0, PT, R3, R0, RZ ;  /* 0x0000000003107210 */ /* 0x000fca0007f1e0ff */
[----:B------:R-:W-:Y:S02]  /*0a80*/  IMAD.X R17, R24, 0x1, R25, P0 ;  /* 0x0000000118117824 */ /* 0x000fe400000e0619 */
[----:B------:R-:W-:-:S03]  /*0a90*/  IMAD.SHL.U32 R23, R16, 0x4, RZ ;  /* 0x0000000410177824 */ /* 0x000fc600078e00ff */
[----:B------:R-:W-:Y:S02]  /*0aa0*/  SHF.L.U64.HI R22, R16, 0x2, R17 ;  /* 0x0000000210167819 */ /* 0x000fe40000010211 */
[----:B------:R-:W-:-:S04]  /*0ab0*/  IADD3 R16, P0, PT, R23, UR6, RZ ;  /* 0x0000000617107c10 */ /* 0x000fc8000ff1e0ff */
[----:B------:R-:W-:-:S05]  /*0ac0*/  IADD3.X R17, PT, PT, R22, UR7, RZ, P0, !PT ;  /* 0x0000000716117c10 */ /* 0x000fca00087fe4ff */
[----:B------:R-:W3:Y:S02]  /*0ad0*/  LDG.E R16, desc[UR4][R16.64+0x4] ;  /* 0x0000040410107981 */ /* 0x000ee4000c1e1900 */
[----:B---3--:R-:W-:-:S13]  /*0ae0*/  ISETP.GT.AND P0, PT, R16, RZ, PT ;  /* 0x000000ff1000720c */ /* 0x008fda0003f04270 */
[----:B------:R-:W-:Y:S05]  /*0af0*/  @P0 BREAK.RELIABLE B2 ;  /* 0x0000000000020942 */ /* 0x000fea0003800100 */
[----:B------:R-:W-:Y:S05]  /*0b00*/  @P0 BRA `(.L_x_23) ;  /* 0x0000000000780947 */ /* 0x000fea0003800000 */
.L_x_22:
[----:B------:R-:W-:-:S05]  /*0b10*/  VIADD R21, R21, 0x1 ;  /* 0x0000000115157836 */ /* 0x000fca0000000000 */
[----:B------:R-:W-:-:S13]  /*0b20*/  ISETP.GT.AND P0, PT, R20, R21, PT ;  /* 0x000000151400720c */ /* 0x000fda0003f04270 */
[----:B------:R-:W-:Y:S05]  /*0b30*/  @!P0 BREAK.RELIABLE B2 ;  /* 0x0000000000028942 */ /* 0x000fea0003800100 */
[----:B------:R-:W-:Y:S05]  /*0b40*/  @!P0 BRA `(.L_x_24) ;  /* 0x0000000000988947 */ /* 0x000fea0003800000 */
[----:B------:R-:W-:Y:S05]  /*0b50*/  BSYNC.RELIABLE B2 ;  /* 0x0000000000027941 */ /* 0x000fea0003800100 */
.L_x_21:
[----:B--2---:R-:W-:-:S06]  /*0b60*/  IMAD.WIDE R16, R4, 0x4, R12 ;  /* 0x0000000404107825 */ /* 0x004fcc00078e020c */
[----:B------:R-:W2:Y:S02]  /*0b70*/  LDG.E R16, desc[UR4][R16.64] ;  /* 0x0000000410107981 */ /* 0x000ea4000c1e1900 */
[----:B--2---:R-:W-:-:S13]  /*0b80*/  ISETP.GE.AND P0, PT, R16, 0x1, PT ;  /* 0x000000011000780c */ /* 0x004fda0003f06270 */
[----:B------:R-:W-:Y:S05]  /*0b90*/  @!P0 BRA `(.L_x_24) ;  /* 0x0000000000848947 */ /* 0x000fea0003800000 */
[----:B------:R-:W-:-:S05]  /*0ba0*/  IMAD.WIDE R16, R4, 0x4, R10 ;  /* 0x0000000404107825 */ /* 0x000fca00078e020a */
[----:B------:R-:W2:Y:S01]  /*0bb0*/  LDG.E R20, desc[UR4][R16.64] ;  /* 0x0000000410147981 */ /* 0x000ea2000c1e1900 */
[----:B------:R-:W-:Y:S01]  /*0bc0*/  SHF.R.S32.HI R24, RZ, 0x1f, R3 ;  /* 0x0000001fff187819 */ /* 0x000fe20000011403 */
[----:B--2---:R-:W-:-:S05]  /*0bd0*/  IMAD.MOV R27, RZ, RZ, -R20 ;  /* 0x000000ffff1b7224 */ /* 0x004fca00078e0a14 */
[----:B------:R0:W-:Y:S04]  /*0be0*/  REDG.E.ADD.STRONG.GPU desc[UR4][R18.64+0x4], R27 ;  /* 0x0000041b1200798e */ /* 0x0001e8000c12e104 */
[----:B------:R-:W2:Y:S04]  /*0bf0*/  LDG.E R22, desc[UR4][R8.64] ;  /* 0x0000000408167981 */ /* 0x000ea8000c1e1900 */
[----:B------:R-:W2:Y:S01]  /*0c00*/  LDG.E R23, desc[UR4][R16.64] ;  /* 0x0000000410177981 */ /* 0x000ea2000c1e1900 */
[----:B------:R-:W-:-:S04]  /*0c10*/  IADD3 R21, P0, PT, R3, R0, RZ ;  /* 0x0000000003157210 */ /* 0x000fc80007f1e0ff */
[----:B------:R-:W-:Y:S02]  /*0c20*/  IADD3.X R26, PT, PT, R24, R25, RZ, P0, !PT ;  /* 0x00000019181a7210 */ /* 0x000fe400007fe4ff */
[----:B------:R-:W-:-:S04]  /*0c30*/  LEA R20, P0, R21, UR8, 0x2 ;  /* 0x0000000815147c11 */ /* 0x000fc8000f8010ff */
[----:B------:R-:W-:Y:S01]  /*0c40*/  LEA.HI.X R21, R21, UR9, R26, 0x2, P0 ;  /* 0x0000000915157c11 */ /* 0x000fe200080f141a */
[----:B--2---:R-:W-:-:S05]  /*0c50*/  IMAD.IADD R23, R22, 0x1, R23 ;  /* 0x0000000116177824 */ /* 0x004fca00078e0217 */
[----:B------:R1:W-:Y:S04]  /*0c60*/  STG.E desc[UR4][R8.64], R23 ;  /* 0x0000001708007986 */ /* 0x0003e8000c101904 */
[----:B------:R-:W2:Y:S04]  /*0c70*/  LDG.E R22, desc[UR4][R20.64+0x4] ;  /* 0x0000040414167981 */ /* 0x000ea8000c1e1900 */
[----:B0-----:R-:W2:Y:S02]  /*0c80*/  LDG.E R19, desc[UR4][R16.64] ;  /* 0x0000000410137981 */ /* 0x001ea4000c1e1900 */
[----:B--2---:R-:W-:-:S05]  /*0c90*/  IMAD.IADD R19, R22, 0x1, R19 ;  /* 0x0000000116137824 */ /* 0x004fca00078e0213 */
[----:B------:R1:W-:Y:S04]  /*0ca0*/  STG.E desc[UR4][R20.64+0x4], R19 ;  /* 0x0000041314007986 */ /* 0x0003e8000c101904 */
[----:B------:R-:W2:Y:S02]  /*0cb0*/  LDG.E R18, desc[UR4][R16.64] ;  /* 0x0000000410127981 */ /* 0x000ea4000c1e1900 */
[----:B--2---:R-:W-:-:S05]  /*0cc0*/  IMAD.MOV R25, RZ, RZ, -R18 ;  /* 0x000000ffff197224 */ /* 0x004fca00078e0a12 */
[----:B------:R1:W-:Y:S01]  /*0cd0*/  REDG.E.ADD.STRONG.GPU desc[UR4][R16.64], R25 ;  /* 0x000000191000798e */ /* 0x0003e2000c12e104 */
[----:B------:R-:W-:Y:S05]  /*0ce0*/  BRA `(.L_x_24) ;  /* 0x0000000000307947 */ /* 0x000fea0003800000 */
.L_x_23:
[----:B------:R-:W-:Y:S01]  /*0cf0*/  IADD3 R16, P0, PT, R23, UR8, RZ ;  /* 0x0000000817107c10 */ /* 0x000fe2000ff1e0ff */
[----:B------:R-:W3:Y:S03]  /*0d00*/  LDG.E R20, desc[UR4][R8.64] ;  /* 0x0000000408147981 */ /* 0x000ee6000c1e1900 */
[----:B------:R-:W-:-:S05]  /*0d10*/  IADD3.X R17, PT, PT, R22, UR9, RZ, P0, !PT ;  /* 0x0000000916117c10 */ /* 0x000fca00087fe4ff */
[----:B------:R-:W3:Y:S02]  /*0d20*/  LDG.E R21, desc[UR4][R16.64+0x4] ;  /* 0x0000040410157981 */ /* 0x000ee4000c1e1900 */
[----:B---3--:R-:W-:-:S05]  /*0d30*/  IMAD.IADD R23, R20, 0x1, -R21 ;  /* 0x0000000114177824 */ /* 0x008fca00078e0a15 */
[----:B------:R0:W-:Y:S04]  /*0d40*/  STG.E desc[UR4][R8.64], R23 ;  /* 0x0000001708007986 */ /* 0x0001e8000c101904 */
[----:B------:R-:W3:Y:S01]  /*0d50*/  LDG.E R25, desc[UR4][R16.64+0x4] ;  /* 0x0000040410197981 */ /* 0x000ee2000c1e1900 */
[----:B------:R-:W-:-:S03]  /*0d60*/  IMAD.WIDE R20, R4, 0x4, R10 ;  /* 0x0000000404147825 */ /* 0x000fc600078e020a */
[----:B---3--:R0:W-:Y:S04]  /*0d70*/  REDG.E.ADD.STRONG.GPU desc[UR4][R18.64+0x4], R25 ;  /* 0x000004191200798e */ /* 0x0081e8000c12e104 */
[----:B------:R-:W3:Y:S04]  /*0d80*/  LDG.E R27, desc[UR4][R16.64+0x4] ;  /* 0x00000404101b7981 */ /* 0x000ee8000c1e1900 */
[----:B---3--:R0:W-:Y:S04]  /*0d90*/  REDG.E.ADD.STRONG.GPU desc[UR4][R20.64], R27 ;  /* 0x0000001b1400798e */ /* 0x0081e8000c12e104 */
[----:B------:R0:W-:Y:S02]  /*0da0*/  STG.E desc[UR4][R16.64+0x4], RZ ;  /* 0x000004ff10007986 */ /* 0x0001e4000c101904 */
.L_x_24:
[----:B------:R-:W-:Y:S05]  /*0db0*/  BSYNC.RECONVERGENT B1 ;  /* 0x0000000000017941 */ /* 0x000fea0003800200 */
.L_x_20:
[----:B01----:R-:W0:Y:S01]  /*0dc0*/  LDC R17, c[0x0][0x3a0] ;  /* 0x0000e800ff117b82 */ /* 0x003e220000000800 */
[----:B------:R-:W-:Y:S01]  /*0dd0*/  IADD3 R0, PT, PT, R0, 0x2, RZ ;  /* 0x0000000200007810 */ /* 0x000fe20007ffe0ff */
[----:B------:R-:W-:-:S03]  /*0de0*/  VIADD R5, R5, 0x2 ;  /* 0x0000000205057836 */ /* 0x000fc60000000000 */
[----:B0-----:R-:W-:Y:S01]  /*0df0*/  ISETP.GE.AND P0, PT, R0, R17, PT ;  /* 0x000000110000720c */ /* 0x001fe20003f06270 */
[C---:B------:R-:W-:Y:S02]  /*0e00*/  IMAD R4, R17.reuse, 0x2, R4 ;  /* 0x0000000211047824 */ /* 0x040fe400078e0204 */
[----:B------:R-:W-:-:S10]  /*0e10*/  IMAD R2, R17, 0x2, R2 ;  /* 0x0000000211027824 */ /* 0x000fd400078e0202 */
[----:B------:R-:W-:Y:S05]  /*0e20*/  @!P0 BRA `(.L_x_25) ;  /* 0xfffffff8001c8947 */ /* 0x000fea000383ffff */
[----:B------:R-:W-:Y:S05]  /*0e30*/  EXIT ;  /* 0x000000000000794d */ /* 0x000fea0003800000 */
.L_x_26:
        /* <DEDUP_REMOVED lines=12> */
.L_x_227:


//--------------------- .text._Z19kernel_push_relabelPiS_S_iii --------------------------
	.section	.text._Z19kernel_push_relabelPiS_S_iii,"ax",@progbits
	.align	128
        .global         _Z19kernel_push_relabelPiS_S_iii
        .type           _Z19kernel_push_relabelPiS_S_iii,@function
        .size           _Z19kernel_push_relabelPiS_S_iii,(.L_x_228 - _Z19kernel_push_relabelPiS_S_iii)
        .other          _Z19kernel_push_relabelPiS_S_iii,@"STO_CUDA_ENTRY STV_DEFAULT"
_Z19kernel_push_relabelPiS_S_iii:
.text._Z19kernel_push_relabelPiS_S_iii:
[----:B------:R-:W-:Y:S01]  /*0000*/  LDC R1, c[0x0][0x37c] ;  /* 0x0000df00ff017b82 */ /* 0x000fe20000000800 */
[----:B------:R-:W0:Y:S07]  /*0010*/  S2R R3, SR_TID.X ;  /* 0x0000000000037919 */ /* 0x000e2e0000002100 */
[----:B------:R-:W0:Y:S01]  /*0020*/  S2UR UR4, SR_CTAID.X ;  /* 0x00000000000479c3 */ /* 0x000e220000002500 */
[----:B------:R-:W1:Y:S07]  /*0030*/  LDCU UR5, c[0x0][0x3a0] ;  /* 0x00007400ff0577ac */ /* 0x000e6e0008000800 */
[----:B------:R-:W0:Y:S08]  /*0040*/  LDC R0, c[0x0][0x360] ;  /* 0x0000d800ff007b82 */ /* 0x000e300000000800 */
[----:B------:R-:W2:Y:S01]  /*0050*/  LDC.64 R14, c[0x0][0x398] ;  /* 0x0000e600ff0e7b82 */ /* 0x000ea20000000a00 */
[----:B0-----:R-:W-:-:S05]  /*0060*/  IMAD R0, R0, UR4, R3 ;  /* 0x0000000400007c24 */ /* 0x001fca000f8e0203 */
[----:B-1----:R-:W-:-:S04]  /*0070*/  ISETP.NE.AND P0, PT, R0, UR5, PT ;  /* 0x0000000500007c0c */ /* 0x002fc8000bf05270 */
[----:B--2---:R-:W-:-:S04]  /*0080*/  ISETP.EQ.OR P0, PT, R0, R15, !P0 ;  /* 0x0000000f0000720c */ /* 0x004fc80004702670 */
[----:B------:R-:W-:-:S13]  /*0090*/  ISETP.LT.OR P0, PT, R14, 0x1, P0 ;  /* 0x000000010e00780c */ /* 0x000fda0000701670 */
[----:B------:R-:W-:Y:S05]  /*00a0*/  @P0 EXIT ;  /* 0x000000000000094d */ /* 0x000fea0003800000 */
[----:B------:R-:W0:Y:S01]  /*00b0*/  LDC.64 R4, c[0x0][0x388] ;  /* 0x0000e200ff047b82 */ /* 0x000e220000000a00 */
[C---:B------:R-:W-:Y:S01]  /*00c0*/  LOP3.LUT R23, R14.reuse, 0x7, RZ, 0xc0, !PT ;  /* 0x000000070e177812 */ /* 0x040fe200078ec0ff */
[----:B------:R-:W1:Y:S01]  /*00d0*/  LDCU UR4, c[0x0][0x398] ;  /* 0x00007300ff0477ac */ /* 0x000e620008000800 */
[C---:B------:R-:W-:Y:S02]  /*00e0*/  LOP3.LUT R25, R14.reuse, 0x3, RZ, 0xc0, !PT ;  /* 0x000000030e197812 */ /* 0x040fe400078ec0ff */
[----:B------:R-:W-:Y:S01]  /*00f0*/  LOP3.LUT R14, R14, 0x7ffffff8, RZ, 0xc0, !PT ;  /* 0x7ffffff80e0e7812 */ /* 0x000fe200078ec0ff */
[----:B------:R-:W-:Y:S01]  /*0100*/  VIADD R6, R23, 0xffffffff ;  /* 0xffffffff17067836 */ /* 0x000fe20000000000 */
[----:B------:R-:W2:Y:S01]  /*0110*/  LDCU.64 UR6, c[0x0][0x358] ;  /* 0x00006b00ff0677ac */ /* 0x000ea20008000a00 */
[----:B------:R-:W3:Y:S03]  /*0120*/  LDC.64 R2, c[0x0][0x390] ;  /* 0x0000e400ff027b82 */ /* 0x000ee60000000a00 */
[----:B------:R-:W-:Y:S01]  /*0130*/  ISETP.GE.U32.AND P0, PT, R6, 0x3, PT ;  /* 0x000000030600780c */ /* 0x000fe20003f06070 */
[----:B0-----:R-:W-:-:S04]  /*0140*/  IMAD.WIDE R4, R0, 0x4, R4 ;  /* 0x0000000400047825 */ /* 0x001fc800078e0204 */
[----:B-123--:R-:W-:-:S08]  /*0150*/  IMAD.WIDE R2, R0, 0x4, R2 ;  /* 0x0000000400027825 */ /* 0x00efd000078e0202 */
.L_x_36:
[----:B0-----:R-:W2:Y:S01]  /*0160*/  LDG.E R15, desc[UR6][R4.64] ;  /* 0x00000006040f7981 */ /* 0x001ea2000c1e1900 */
[----:B------:R-:W-:Y:S01]  /*0170*/  UMOV UR5, UR4 ;  /* 0x0000000400057c82 */ /* 0x000fe20008000000 */
[----:B------:R-:W-:Y:S01]  /*0180*/  UIADD3 UR4, UPT, UPT, UR4, -0x1, URZ ;  /* 0xffffffff04047890 */ /* 0x000fe2000fffe0ff */
[----:B------:R-:W-:Y:S01]  /*0190*/  BSSY.RECONVERGENT B0, `(.L_x_27) ;  /* 0x00000af000007945 */ /* 0x000fe20003800200 */
[----:B------:R-:W-:Y:S01]  /*01a0*/  UISETP.GT.AND UP0, UPT, UR5, 0x1, UPT ;  /* 0x000000010500788c */ /* 0x000fe2000bf04270 */
[----:B--2---:R-:W-:-:S13]  /*01b0*/  ISETP.GE.AND P1, PT, R15, 0x1, PT ;  /* 0x000000010f00780c */ /* 0x004fda0003f26270 */
[----:B-1----:R-:W-:Y:S05]  /*01c0*/  @!P1 BRA `(.L_x_28) ;  /* 0x0000000800ac9947 */ /* 0x002fea0003800000 */
[----:B------:R-:W2:Y:S01]  /*01d0*/  LDG.E R16, desc[UR6][R2.64] ;  /* 0x0000000602107981 */ /* 0x000ea2000c1e1900 */
[----:B------:R-:W0:Y:S02]  /*01e0*/  LDCU UR5, c[0x0][0x398] ;  /* 0x00007300ff0577ac */ /* 0x000e240008000800 */
[----:B0-----:R-:W-:-:S05]  /*01f0*/  IMAD.U32 R17, RZ, RZ, UR5 ;  /* 0x00000005ff117e24 */ /* 0x001fca000f8e00ff */
[----:B--2---:R-:W-:-:S13]  /*0200*/  ISETP.GE.AND P1, PT, R16, R17, PT ;  /* 0x000000111000720c */ /* 0x004fda0003f26270 */
[----:B------:R-:W-:Y:S05]  /*0210*/  @P1 BRA `(.L_x_28) ;  /* 0x0000000800981947 */ /* 0x000fea0003800000 */
[----:B------:R-:W-:Y:S01]  /*0220*/  ISETP.GE.U32.AND P1, PT, R17, 0x8, PT ;  /* 0x000000081100780c */ /* 0x000fe20003f26070 */
[----:B------:R-:W-:Y:S02]  /*0230*/  IMAD.MOV.U32 R19, RZ, RZ, 0x7fffffff ;  /* 0x7fffffffff137424 */ /* 0x000fe400078e00ff */
[----:B------:R-:W-:-:S10]  /*0240*/  IMAD.MOV.U32 R7, RZ, RZ, RZ ;  /* 0x000000ffff077224 */ /* 0x000fd400078e00ff */
[----:B------:R-:W-:Y:S05]  /*0250*/  @!P1 BRA `(.L_x_29) ;  /* 0x0000000400109947 */ /* 0x000fea0003800000 */
[----:B------:R-:W0:Y:S01]  /*0260*/  LDC.64 R6, c[0x0][0x390] ;  /* 0x0000e400ff067b82 */ /* 0x000e220000000a00 */
[----:B------:R-:W-:Y:S01]  /*0270*/  IMAD.MOV.U32 R19, RZ, RZ, 0x7fffffff ;  /* 0x7fffffffff137424 */ /* 0x000fe200078e00ff */
[----:B------:R-:W1:Y:S01]  /*0280*/  LDCU UR5, c[0x0][0x398] ;  /* 0x00007300ff0577ac */ /* 0x000e620008000800 */
[----:B------:R-:W-:-:S05]  /*0290*/  IMAD.MOV.U32 R21, RZ, RZ, RZ ;  /* 0x000000ffff157224 */ /* 0x000fca00078e00ff */
[----:B------:R-:W2:Y:S02]  /*02a0*/  LDC.64 R8, c[0x0][0x380] ;  /* 0x0000e000ff087b82 */ /* 0x000ea40000000a00 */
.L_x_30:
[----:B-1----:R-:W-:-:S04]  /*02b0*/  IMAD.U32 R17, RZ, RZ, UR5 ;  /* 0x00000005ff117e24 */ /* 0x002fc8000f8e00ff */
[----:B------:R-:W-:-:S04]  /*02c0*/  IMAD R13, R0, R17, R21 ;  /* 0x00000011000d7224 */ /* 0x000fc800078e0215 */
[----:B--2---:R-:W-:-:S05]  /*02d0*/  IMAD.WIDE R12, R13, 0x4, R8 ;  /* 0x000000040d0c7825 */ /* 0x004fca00078e0208 */
[----:B------:R-:W2:Y:S04]  /*02e0*/  LDG.E R10, desc[UR6][R12.64] ;  /* 0x000000060c0a7981 */ /* 0x000ea8000c1e1900 */
[----:B------:R-:W3:Y:S04]  /*02f0*/  LDG.E R22, desc[UR6][R12.64+0x4] ;  /* 0x000004060c167981 */ /* 0x000ee8000c1e1900 */
[----:B------:R-:W4:Y:S04]  /*0300*/  LDG.E R24, desc[UR6][R12.64+0x8] ;  /* 0x000008060c187981 */ /* 0x000f28000c1e1900 */
[----:B------:R-:W5:Y:S04]  /*0310*/  LDG.E R26, desc[UR6][R12.64+0xc] ;  /* 0x00000c060c1a7981 */ /* 0x000f68000c1e1900 */
[----:B------:R-:W5:Y:S01]  /*0320*/  LDG.E R28, desc[UR6][R12.64+0x1c] ;  /* 0x00001c060c1c7981 */ /* 0x000f62000c1e1900 */
[----:B--2---:R-:W-:Y:S01]  /*0330*/  ISETP.GE.AND P4, PT, R10, 0x1, PT ;  /* 0x000000010a00780c */ /* 0x004fe20003f86270 */
[----:B0-----:R-:W-:Y:S01]  /*0340*/  IMAD.WIDE.U32 R10, R21, 0x4, R6 ;  /* 0x00000004150a7825 */ /* 0x001fe200078e0006 */
[----:B---3--:R-:W-:-:S02]  /*0350*/  ISETP.GE.AND P5, PT, R22, 0x1, PT ;  /* 0x000000011600780c */ /* 0x008fc40003fa6270 */
[----:B------:R-:W2:Y:S09]  /*0360*/  LDG.E R22, desc[UR6][R12.64+0x10] ;  /* 0x000010060c167981 */ /* 0x000eb2000c1e1900 */
[----:B------:R-:W3:Y:S01]  /*0370*/  @P4 LDG.E R20, desc[UR6][R10.64] ;  /* 0x000000060a144981 */ /* 0x000ee2000c1e1900 */
[----:B----4-:R-:W-:-:S03]  /*0380*/  ISETP.GE.AND P1, PT, R24, 0x1, PT ;  /* 0x000000011800780c */ /* 0x010fc60003f26270 */
[----:B------:R-:W4:Y:S01]  /*0390*/  @P5 LDG.E R24, desc[UR6][R10.64+0x4] ;  /* 0x000004060a185981 */ /* 0x000f22000c1e1900 */
[----:B-----5:R-:W-:-:S03]  /*03a0*/  ISETP.GE.AND P2, PT, R26, 0x1, PT ;  /* 0x000000011a00780c */ /* 0x020fc60003f46270 */
[----:B------:R-:W5:Y:S01]  /*03b0*/  LDG.E R26, desc[UR6][R12.64+0x14] ;  /* 0x000014060c1a7981 */ /* 0x000f62000c1e1900 */
[----:B--2---:R-:W-:-:S03]  /*03c0*/  ISETP.GE.AND P3, PT, R22, 0x1, PT ;  /* 0x000000011600780c */ /* 0x004fc60003f66270 */
[----:B------:R-:W2:Y:S01]  /*03d0*/  LDG.E R22, desc[UR6][R12.64+0x18] ;  /* 0x000018060c167981 */ /* 0x000ea2000c1e1900 */
[----:B---3--:R-:W-:Y:S02]  /*03e0*/  @P4 ISETP.GE.AND P6, PT, R20, R19, PT ;  /* 0x000000131400420c */ /* 0x008fe40003fc6270 */
[----:B------:R-:W-:Y:S02]  /*03f0*/  @P4 VIMNMX R19, PT, PT, R19, R20, PT ;  /* 0x0000001413134248 */ /* 0x000fe40003fe0100 */
[----:B------:R-:W3:Y:S01]  /*0400*/  @P1 LDG.E R20, desc[UR6][R10.64+0x8] ;  /* 0x000008060a141981 */ /* 0x000ee2000c1e1900 */
[C---:B------:R-:W-:Y:S01]  /*0410*/  @P4 SEL R18, R21.reuse, R18, !P6 ;  /* 0x0000001215124207 */ /* 0x040fe20007000000 */
[----:B------:R-:W-:Y:S01]  /*0420*/  @P5 VIADD R27, R21, 0x1 ;  /* 0x00000001151b5836 */ /* 0x000fe20000000000 */
[----:B----4-:R-:W-:Y:S02]  /*0430*/  @P5 ISETP.GE.AND P6, PT, R24, R19, PT ;  /* 0x000000131800520c */ /* 0x010fe40003fc6270 */
[----:B------:R-:W-:-:S02]  /*0440*/  @P5 VIMNMX R19, PT, PT, R19, R24, PT ;  /* 0x0000001813135248 */ /* 0x000fc40003fe0100 */
[----:B------:R-:W4:Y:S01]  /*0450*/  @P2 LDG.E R24, desc[UR6][R10.64+0xc] ;  /* 0x00000c060a182981 */ /* 0x000f22000c1e1900 */
[----:B------:R-:W-:Y:S02]  /*0460*/  @P5 SEL R18, R27, R18, !P6 ;  /* 0x000000121b125207 */ /* 0x000fe40007000000 */
[----:B-----5:R-:W-:Y:S01]  /*0470*/  ISETP.GE.AND P4, PT, R26, 0x1, PT ;  /* 0x000000011a00780c */ /* 0x020fe20003f86270 */
[----:B------:R-:W-:Y:S01]  /*0480*/  @P1 VIADD R27, R21, 0x2 ;  /* 0x00000002151b1836 */ /* 0x000fe20000000000 */
[----:B--2---:R-:W-:Y:S02]  /*0490*/  ISETP.GE.AND P5, PT, R22, 0x1, PT ;  /* 0x000000011600780c */ /* 0x004fe40003fa6270 */
[----:B------:R-:W2:Y:S01]  /*04a0*/  @P3 LDG.E R22, desc[UR6][R10.64+0x10] ;  /* 0x000010060a163981 */ /* 0x000ea2000c1e1900 */
[----:B---3--:R-:W-:-:S04]  /*04b0*/  @P1 ISETP.GE.AND P6, PT, R20, R19, PT ;  /* 0x000000131400120c */ /* 0x008fc80003fc6270 */
[----:B------:R-:W-:-:S06]  /*04c0*/  @P1 SEL R18, R27, R18, !P6 ;  /* 0x000000121b121207 */ /* 0x000fcc0007000000 */
[----:B------:R-:W3:Y:S01]  /*04d0*/  @P5 LDG.E R12, desc[UR6][R10.64+0x18] ;  /* 0x000018060a0c5981 */ /* 0x000ee2000c1e1900 */
[----:B------:R-:W-:Y:S02]  /*04e0*/  ISETP.GE.AND P6, PT, R28, 0x1, PT ;  /* 0x000000011c00780c */ /* 0x000fe40003fc6270 */
[----:B------:R-:W-:Y:S02]  /*04f0*/  @P1 VIMNMX R19, PT, PT, R19, R20, PT ;  /* 0x0000001413131248 */ /* 0x000fe40003fe0100 */
[----:B------:R-:W5:Y:S09]  /*0500*/  @P4 LDG.E R20, desc[UR6][R10.64+0x14] ;  /* 0x000014060a144981 */ /* 0x000f72000c1e1900 */
[----:B------:R0:W3:Y:S01]  /*0510*/  @P6 LDG.E R26, desc[UR6][R10.64+0x1c] ;  /* 0x00001c060a1a6981 */ /* 0x0000e2000c1e1900 */
[----:B------:R-:W-:Y:S01]  /*0520*/  @P2 VIADD R13, R21, 0x3 ;  /* 0x00000003150d2836 */ /* 0x000fe20000000000 */
[----:B----4-:R-:W-:-:S02]  /*0530*/  @P2 ISETP.GE.AND P1, PT, R24, R19, PT ;  /* 0x000000131800220c */ /* 0x010fc40003f26270 */
[----:B------:R-:W-:Y:S02]  /*0540*/  @P2 VIMNMX R19, PT, PT, R19, R24, PT ;  /* 0x0000001813132248 */ /* 0x000fe40003fe0100 */
[----:B------:R-:W-:Y:S01]  /*0550*/  @P2 SEL R18, R13, R18, !P1 ;  /* 0x000000120d122207 */ /* 0x000fe20004800000 */
[C---:B------:R-:W-:Y:S02]  /*0560*/  @P3 VIADD R13, R21.reuse, 0x4 ;  /* 0x00000004150d3836 */ /* 0x040fe40000000000 */
[C---:B------:R-:W-:Y:S02]  /*0570*/  @P6 VIADD R27, R21.reuse, 0x7 ;  /* 0x00000007151b6836 */ /* 0x040fe40000000000 */
[----:B0-----:R-:W-:Y:S01]  /*0580*/  @P4 VIADD R11, R21, 0x5 ;  /* 0x00000005150b4836 */ /* 0x001fe20000000000 */
[----:B--2---:R-:W-:-:S04]  /*0590*/  @P3 ISETP.GE.AND P1, PT, R22, R19, PT ;  /* 0x000000131600320c */ /* 0x004fc80003f26270 */
[----:B------:R-:W-:Y:S01]  /*05a0*/  @P3 SEL R18, R13, R18, !P1 ;  /* 0x000000120d123207 */ /* 0x000fe20004800000 */
[C---:B------:R-:W-:Y:S02]  /*05b0*/  @P5 VIADD R13, R21.reuse, 0x6 ;  /* 0x00000006150d5836 */ /* 0x040fe40000000000 */
[----:B------:R-:W-:Y:S01]  /*05c0*/  VIADD R21, R21, 0x8 ;  /* 0x0000000815157836 */ /* 0x000fe20000000000 */
[----:B------:R-:W-:-:S04]  /*05d0*/  @P3 VIMNMX R19, PT, PT, R19, R22, PT ;  /* 0x0000001613133248 */ /* 0x000fc80003fe0100 */
[----:B------:R-:W-:Y:S02]  /*05e0*/  ISETP.NE.AND P3, PT, R21, R14, PT ;  /* 0x0000000e1500720c */ /* 0x000fe40003f65270 */
[----:B-----5:R-:W-:Y:S02]  /*05f0*/  @P4 ISETP.GE.AND P2, PT, R20, R19, PT ;  /* 0x000000131400420c */ /* 0x020fe40003f46270 */
[----:B------:R-:W-:Y:S02]  /*0600*/  @P4 VIMNMX R19, PT, PT, R19, R20, PT ;  /* 0x0000001413134248 */ /* 0x000fe40003fe0100 */
[----:B------:R-:W-:Y:S02]  /*0610*/  @P4 SEL R18, R11, R18, !P2 ;  /* 0x000000120b124207 */ /* 0x000fe40005000000 */
[----:B---3--:R-:W-:Y:S02]  /*0620*/  @P5 ISETP.GE.AND P1, PT, R12, R19, PT ;  /* 0x000000130c00520c */ /* 0x008fe40003f26270 */
[----:B------:R-:W-:-:S02]  /*0630*/  @P5 VIMNMX R19, PT, PT, R19, R12, PT ;  /* 0x0000000c13135248 */ /* 0x000fc40003fe0100 */
[----:B------:R-:W-:Y:S02]  /*0640*/  @P5 SEL R18, R13, R18, !P1 ;  /* 0x000000120d125207 */ /* 0x000fe40004800000 */
[----:B------:R-:W-:Y:S02]  /*0650*/  @P6 ISETP.GE.AND P2, PT, R26, R19, PT ;  /* 0x000000131a00620c */ /* 0x000fe40003f46270 */
[----:B------:R-:W-:Y:S02]  /*0660*/  @P6 VIMNMX R19, PT, PT, R19, R26, PT ;  /* 0x0000001a13136248 */ /* 0x000fe40003fe0100 */
[----:B------:R-:W-:Y:S01]  /*0670*/  @P6 SEL R18, R27, R18, !P2 ;  /* 0x000000121b126207 */ /* 0x000fe20005000000 */
[----:B------:R-:W-:Y:S08]  /*0680*/  @P3 BRA `(.L_x_30) ;  /* 0xfffffffc00083947 */ /* 0x000ff0000383ffff */
[----:B------:R-:W-:-:S07]  /*0690*/  IMAD.MOV.U32 R7, RZ, RZ, R14 ;  /* 0x000000ffff077224 */ /* 0x000fce00078e000e */
.L_x_29:
[----:B------:R-:W-:-:S13]  /*06a0*/  ISETP.NE.AND P1, PT, R23, RZ, PT ;  /* 0x000000ff1700720c */ /* 0x000fda0003f25270 */
[----:B------:R-:W-:Y:S05]  /*06b0*/  @!P1 BRA `(.L_x_31) ;  /* 0x0000000400249947 */ /* 0x000fea0003800000 */
[----:B------:R-:W-:Y:S01]  /*06c0*/  ISETP.NE.AND P1, PT, R25, RZ, PT ;  /* 0x000000ff1900720c */ /* 0x000fe20003f25270 */
[----:B------:R-:W-:-:S12]  /*06d0*/  @!P0 BRA `(.L_x_32) ;  /* 0x0000000000848947 */ /* 0x000fd80003800000 */
[----:B------:R-:W0:Y:S01]  /*06e0*/  LDC.64 R10, c[0x0][0x380] ;  /* 0x0000e000ff0a7b82 */ /* 0x000e220000000a00 */
[----:B------:R-:W-:-:S04]  /*06f0*/  IMAD R9, R0, R17, R7 ;  /* 0x0000001100097224 */ /* 0x000fc800078e0207 */
[----:B0-----:R-:W-:-:S03]  /*0700*/  IMAD.WIDE R10, R9, 0x4, R10 ;  /* 0x00000004090a7825 */ /* 0x001fc600078e020a */
[----:B------:R-:W0:Y:S02]  /*0710*/  LDC.64 R8, c[0x0][0x390] ;  /* 0x0000e400ff087b82 */ /* 0x000e240000000a00 */
[----:B------:R-:W2:Y:S04]  /*0720*/  LDG.E R20, desc[UR6][R10.64] ;  /* 0x000000060a147981 */ /* 0x000ea8000c1e1900 */
[----:B------:R-:W3:Y:S04]  /*0730*/  LDG.E R6, desc[UR6][R10.64+0x4] ;  /* 0x000004060a067981 */ /* 0x000ee8000c1e1900 */
[----:B------:R-:W4:Y:S04]  /*0740*/  LDG.E R12, desc[UR6][R10.64+0x8] ;  /* 0x000008060a0c7981 */ /* 0x000f28000c1e1900 */
[----:B------:R-:W5:Y:S01]  /*0750*/  LDG.E R13, desc[UR6][R10.64+0xc] ;  /* 0x00000c060a0d7981 */ /* 0x000f62000c1e1900 */
[----:B0-----:R-:W-:Y:S01]  /*0760*/  IMAD.WIDE.U32 R8, R7, 0x4, R8 ;  /* 0x0000000407087825 */ /* 0x001fe200078e0008 */
[----:B--2---:R-:W-:-:S02]  /*0770*/  ISETP.GE.AND P5, PT, R20, 0x1, PT ;  /* 0x000000011400780c */ /* 0x004fc40003fa6270 */
[----:B---3--:R-:W-:Y:S02]  /*0780*/  ISETP.GE.AND P4, PT, R6, 0x1, PT ;  /* 0x000000010600780c */ /* 0x008fe40003f86270 */
[----:B----4-:R-:W-:-:S09]  /*0790*/  ISETP.GE.AND P2, PT, R12, 0x1, PT ;  /* 0x000000010c00780c */ /* 0x010fd20003f46270 */
[----:B------:R-:W2:Y:S01]  /*07a0*/  @P5 LDG.E R6, desc[UR6][R8.64] ;  /* 0x0000000608065981 */ /* 0x000ea2000c1e1900 */
[----:B-----5:R-:W-:-:S03]  /*07b0*/  ISETP.GE.AND P3, PT, R13, 0x1, PT ;  /* 0x000000010d00780c */ /* 0x020fc60003f66270 */
[----:B------:R-:W3:Y:S04]  /*07c0*/  @P4 LDG.E R12, desc[UR6][R8.64+0x4] ;  /* 0x00000406080c4981 */ /* 0x000ee8000c1e1900 */
[----:B------:R-:W4:Y:S06]  /*07d0*/  @P2 LDG.E R20, desc[UR6][R8.64+0x8] ;  /* 0x0000080608142981 */ /* 0x000f2c000c1e1900 */
[----:B------:R0:W5:Y:S01]  /*07e0*/  @P3 LDG.E R22, desc[UR6][R8.64+0xc] ;  /* 0x00000c0608163981 */ /* 0x000162000c1e1900 */
[----:B------:R-:W-:-:S02]  /*07f0*/  @P4 VIADD R11, R7, 0x1 ;  /* 0x00000001070b4836 */ /* 0x000fc40000000000 */
[----:B0-----:R-:W-:Y:S01]  /*0800*/  @P3 VIADD R9, R7, 0x3 ;  /* 0x0000000307093836 */ /* 0x001fe20000000000 */
[----:B--2---:R-:W-:Y:S02]  /*0810*/  @P5 ISETP.GE.AND P6, PT, R6, R19, PT ;  /* 0x000000130600520c */ /* 0x004fe40003fc6270 */
[----:B------:R-:W-:Y:S02]  /*0820*/  @P5 VIMNMX R19, PT, PT, R19, R6, PT ;  /* 0x0000000613135248 */ /* 0x000fe40003fe0100 */
[----:B------:R-:W-:Y:S02]  /*0830*/  @P5 SEL R18, R7, R18, !P6 ;  /* 0x0000001207125207 */ /* 0x000fe40007000000 */
[----:B---3--:R-:W-:Y:S02]  /*0840*/  @P4 ISETP.GE.AND P6, PT, R12, R19, PT ;  /* 0x000000130c00420c */ /* 0x008fe40003fc6270 */
[----:B------:R-:W-:Y:S02]  /*0850*/  @P4 VIMNMX R19, PT, PT, R19, R12, PT ;  /* 0x0000000c13134248 */ /* 0x000fe40003fe0100 */
[----:B------:R-:W-:Y:S01]  /*0860*/  @P4 SEL R18, R11, R18, !P6 ;  /* 0x000000120b124207 */ /* 0x000fe20007000000 */
[C---:B------:R-:W-:Y:S01]  /*0870*/  @P2 VIADD R11, R7.reuse, 0x2 ;  /* 0x00000002070b2836 */ /* 0x040fe20000000000 */
[----:B----4-:R-:W-:Y:S01]  /*0880*/  @P2 ISETP.GE.AND P5, PT, R20, R19, PT ;  /* 0x000000131400220c */ /* 0x010fe20003fa6270 */
[----:B------:R-:W-:Y:S01]  /*0890*/  VIADD R7, R7, 0x4 ;  /* 0x0000000407077836 */ /* 0x000fe20000000000 */
[----:B------:R-:W-:-:S02]  /*08a0*/  @P2 VIMNMX R19, PT, PT, R19, R20, PT ;  /* 0x0000001413132248 */ /* 0x000fc40003fe0100 */
[----:B------:R-:W-:Y:S02]  /*08b0*/  @P2 SEL R18, R11, R18, !P5 ;  /* 0x000000120b122207 */ /* 0x000fe40006800000 */
[----:B-----5:R-:W-:Y:S02]  /*08c0*/  @P3 ISETP.GE.AND P4, PT, R22, R19, PT ;  /* 0x000000131600320c */ /* 0x020fe40003f86270 */
[----:B------:R-:W-:Y:S02]  /*08d0*/  @P3 VIMNMX R19, PT, PT, R19, R22, PT ;  /* 0x0000001613133248 */ /* 0x000fe40003fe0100 */
[----:B------:R-:W-:-:S09]  /*08e0*/  @P3 SEL R18, R9, R18, !P4 ;  /* 0x0000001209123207 */ /* 0x000fd20006000000 */
.L_x_32:
[----:B------:R-:W-:Y:S04]  /*08f0*/  BSSY.RECONVERGENT B1, `(.L_x_31) ;  /* 0x0000025000017945 */ /* 0x000fe80003800200 */
[----:B------:R-:W-:Y:S05]  /*0900*/  @!P1 BRA `(.L_x_33) ;  /* 0x00000000008c9947 */ /* 0x000fea0003800000 */
[----:B------:R-:W-:Y:S02]  /*0910*/  ISETP.NE.AND P1, PT, R25, 0x1, PT ;  /* 0x000000011900780c */ /* 0x000fe40003f25270 */
[----:B------:R-:W-:-:S11]  /*0920*/  LOP3.LUT P5, RZ, R17, 0x1, RZ, 0xc0, !PT ;  /* 0x0000000111ff7812 */ /* 0x000fd600078ac0ff */
[----:B------:R-:W-:Y:S05]  /*0930*/  @!P1 BRA `(.L_x_34) ;  /* 0x00000000004c9947 */ /* 0x000fea0003800000 */
[----:B------:R-:W0:Y:S01]  /*0940*/  LDC.64 R8, c[0x0][0x380] ;  /* 0x0000e000ff087b82 */ /* 0x000e220000000a00 */
[----:B------:R-:W-:-:S04]  /*0950*/  IMAD R11, R0, R17, R7 ;  /* 0x00000011000b7224 */ /* 0x000fc800078e0207 */
[----:B0-----:R-:W-:-:S03]  /*0960*/  IMAD.WIDE R10, R11, 0x4, R8 ;  /* 0x000000040b0a7825 */ /* 0x001fc600078e0208 */
[----:B------:R-:W0:Y:S02]  /*0970*/  LDC.64 R8, c[0x0][0x390] ;  /* 0x0000e400ff087b82 */ /* 0x000e240000000a00 */
[----:B------:R-:W2:Y:S04]  /*0980*/  LDG.E R12, desc[UR6][R10.64] ;  /* 0x000000060a0c7981 */ /* 0x000ea8000c1e1900 */
[----:B------:R-:W3:Y:S01]  /*0990*/  LDG.E R6, desc[UR6][R10.64+0x4] ;  /* 0x000004060a067981 */ /* 0x000ee2000c1e1900 */
[----:B0-----:R-:W-:Y:S01]  /*09a0*/  IMAD.WIDE.U32 R8, R7, 0x4, R8 ;  /* 0x0000000407087825 */ /* 0x001fe200078e0008 */
[----:B--2---:R-:W-:Y:S02]  /*09b0*/  ISETP.GE.AND P1, PT, R12, 0x1, PT ;  /* 0x000000010c00780c */ /* 0x004fe40003f26270 */
[----:B---3--:R-:W-:-:S11]  /*09c0*/  ISETP.GE.AND P3, PT, R6, 0x1, PT ;  /* 0x000000010600780c */ /* 0x008fd60003f66270 */
[----:B------:R-:W2:Y:S04]  /*09d0*/  @P1 LDG.E R6, desc[UR6][R8.64] ;  /* 0x0000000608061981 */ /* 0x000ea8000c1e1900 */
[----:B------:R-:W3:Y:S01]  /*09e0*/  @P3 LDG.E R12, desc[UR6][R8.64+0x4] ;  /* 0x00000406080c3981 */ /* 0x000ee2000c1e1900 */
[----:B------:R-:W-:Y:S01]  /*09f0*/  @P3 VIADD R13, R7, 0x1 ;  /* 0x00000001070d3836 */ /* 0x000fe20000000000 */
[----:B--2---:R-:W-:Y:S02]  /*0a00*/  @P1 ISETP.GE.AND P2, PT, R6, R19, PT ;  /* 0x000000130600120c */ /* 0x004fe40003f46270 */
[----:B------:R-:W-:Y:S02]  /*0a10*/  @P1 VIMNMX R19, PT, PT, R19, R6, PT ;  /* 0x0000000613131248 */ /* 0x000fe40003fe0100 */
[C---:B------:R-:W-:Y:S01]  /*0a20*/  @P1 SEL R18, R7.reuse, R18, !P2 ;  /* 0x0000001207121207 */ /* 0x040fe20005000000 */
[----:B------:R-:W-:Y:S01]  /*0a30*/  VIADD R7, R7, 0x2 ;  /* 0x0000000207077836 */ /* 0x000fe20000000000 */
[----:B---3--:R-:W-:-:S02]  /*0a40*/  @P3 ISETP.GE.AND P4, PT, R12, R19, PT ;  /* 0x000000130c00320c */ /* 0x008fc40003f86270 */
[----:B------:R-:W-:Y:S02]  /*0a50*/  @P3 VIMNMX R19, PT, PT, R19, R12, PT ;  /* 0x0000000c13133248 */ /* 0x000fe40003fe0100 */
[----:B------:R-:W-:-:S09]  /*0a60*/  @P3 SEL R18, R13, R18, !P4 ;  /* 0x000000120d123207 */ /* 0x000fd20006000000 */
.L_x_34:
[----:B------:R-:W-:Y:S05]  /*0a70*/  @!P5 BRA `(.L_x_33) ;  /* 0x000000000030d947 */ /* 0x000fea0003800000 */
[----:B------:R-:W0:Y:S01]  /*0a80*/  LDC.64 R8, c[0x0][0x380] ;  /* 0x0000e000ff087b82 */ /* 0x000e220000000a00 */
[----:B------:R-:W-:-:S04]  /*0a90*/  IMAD R11, R0, R17, R7 ;  /* 0x00000011000b7224 */ /* 0x000fc800078e0207 */
[----:B0-----:R-:W-:-:S06]  /*0aa0*/  IMAD.WIDE R8, R11, 0x4, R8 ;  /* 0x000000040b087825 */ /* 0x001fcc00078e0208 */
[----:B------:R-:W2:Y:S02]  /*0ab0*/  LDG.E R8, desc[UR6][R8.64] ;  /* 0x0000000608087981 */ /* 0x000ea4000c1e1900 */
[----:B--2---:R-:W-:-:S13]  /*0ac0*/  ISETP.GE.AND P1, PT, R8, 0x1, PT ;  /* 0x000000010800780c */ /* 0x004fda0003f26270 */
[----:B------:R-:W-:Y:S05]  /*0ad0*/  @!P1 BRA `(.L_x_33) ;  /* 0x0000000000189947 */ /* 0x000fea0003800000 */
[----:B------:R-:W0:Y:S02]  /*0ae0*/  LDC.64 R8, c[0x0][0x390] ;  /* 0x0000e400ff087b82 */ /* 0x000e240000000a00 */
[----:B0-----:R-:W-:-:S06]  /*0af0*/  IMAD.WIDE.U32 R8, R7, 0x4, R8 ;  /* 0x0000000407087825 */ /* 0x001fcc00078e0008 */
[----:B------:R-:W2:Y:S02]  /*0b00*/  LDG.E R8, desc[UR6][R8.64] ;  /* 0x0000000608087981 */ /* 0x000ea4000c1e1900 */
[----:B--2---:R-:W-:Y:S02]  /*0b10*/  ISETP.GE.AND P1, PT, R8, R19, PT ;  /* 0x000000130800720c */ /* 0x004fe40003f26270 */
[----:B------:R-:W-:Y:S02]  /*0b20*/  VIMNMX R19, PT, PT, R19, R8, PT ;  /* 0x0000000813137248 */ /* 0x000fe40003fe0100 */
[----:B------:R-:W-:-:S09]  /*0b30*/  SEL R18, R7, R18, !P1 ;  /* 0x0000001207127207 */ /* 0x000fd20004800000 */
.L_x_33:
[----:B------:R-:W-:Y:S05]  /*0b40*/  BSYNC.RECONVERGENT B1 ;  /* 0x0000000000017941 */ /* 0x000fea0003800200 */
.L_x_31:
[----:B------:R-:W-:-:S13]  /*0b50*/  ISETP.GT.AND P1, PT, R16, R19, PT ;  /* 0x000000131000720c */ /* 0x000fda0003f24270 */
[----:B------:R-:W-:Y:S05]  /*0b60*/  @!P1 BRA `(.L_x_35) ;  /* 0x00000000003c9947 */ /* 0x000fea0003800000 */
[----:B------:R-:W0:Y:S01]  /*0b70*/  LDC.64 R10, c[0x0][0x380] ;  /* 0x0000e000ff0a7b82 */ /* 0x000e220000000a00 */
[----:B------:R-:W-:-:S07]  /*0b80*/  IMAD R7, R0, R17, R18 ;  /* 0x0000001100077224 */ /* 0x000fce00078e0212 */
[----:B------:R-:W1:Y:S01]  /*0b90*/  LDC.64 R8, c[0x0][0x388] ;  /* 0x0000e200ff087b82 */ /* 0x000e620000000a00 */
[----:B0-----:R-:W-:-:S05]  /*0ba0*/  IMAD.WIDE R6, R7, 0x4, R10 ;  /* 0x0000000407067825 */ /* 0x001fca00078e020a */
[----:B------:R-:W2:Y:S01]  /*0bb0*/  LDG.E R12, desc[UR6][R6.64] ;  /* 0x00000006060c7981 */ /* 0x000ea2000c1e1900 */
[C---:B------:R-:W-:Y:S02]  /*0bc0*/  IMAD R17, R18.reuse, R17, R0 ;  /* 0x0000001112117224 */ /* 0x040fe400078e0200 */
[----:B-1----:R-:W-:-:S04]  /*0bd0*/  IMAD.WIDE R8, R18, 0x4, R8 ;  /* 0x0000000412087825 */ /* 0x002fc800078e0208 */
[----:B------:R-:W-:Y:S01]  /*0be0*/  IMAD.WIDE R10, R17, 0x4, R10 ;  /* 0x00000004110a7825 */ /* 0x000fe200078e020a */
[----:B--2---:R-:W-:-:S05]  /*0bf0*/  VIMNMX R15, PT, PT, R15, R12, PT ;  /* 0x0000000c0f0f7248 */ /* 0x004fca0003fe0100 */
[----:B------:R-:W-:Y:S01]  /*0c00*/  IMAD.MOV R13, RZ, RZ, -R15 ;  /* 0x000000ffff0d7224 */ /* 0x000fe200078e0a0f */
[----:B------:R0:W-:Y:S04]  /*0c10*/  REDG.E.ADD.STRONG.GPU desc[UR6][R10.64], R15 ;  /* 0x0000000f0a00798e */ /* 0x0001e8000c12e106 */
[----:B------:R0:W-:Y:S04]  /*0c20*/  REDG.E.ADD.STRONG.GPU desc[UR6][R6.64], R13 ;  /* 0x0000000d0600798e */ /* 0x0001e8000c12e106 */
[----:B------:R0:W-:Y:S04]  /*0c30*/  REDG.E.ADD.STRONG.GPU desc[UR6][R8.64], R15 ;  /* 0x0000000f0800798e */ /* 0x0001e8000c12e106 */
[----:B------:R0:W-:Y:S01]  /*0c40*/  REDG.E.ADD.STRONG.GPU desc[UR6][R4.64], R13 ;  /* 0x0000000d0400798e */ /* 0x0001e2000c12e106 */
[----:B------:R-:W-:Y:S05]  /*0c50*/  BRA `(.L_x_28) ;  /* 0x0000000000087947 */ /* 0x000fea0003800000 */
.L_x_35:
[----:B------:R-:W-:-:S05]  /*0c60*/  VIADD R19, R19, 0x1 ;  /* 0x0000000113137836 */ /* 0x000fca0000000000 */
[----:B------:R1:W-:Y:S02]  /*0c70*/  STG.E desc[UR6][R2.64], R19 ;  /* 0x0000001302007986 */ /* 0x0003e4000c101906 */
.L_x_28:
[----:B------:R-:W-:Y:S05]  /*0c80*/  BSYNC.RECONVERGENT B0 ;  /* 0x0000000000007941 */ /* 0x000fea0003800200 */
.L_x_27:
[----:B------:R-:W-:Y:S05]  /*0c90*/  BRA.U UP0, `(.L_x_36) ;  /* 0xfffffff500307547 */ /* 0x000fea000b83ffff */
[----:B------:R-:W-:Y:S05]  /*0ca0*/  EXIT ;  /* 0x000000000000794d */ /* 0x000fea0003800000 */
.L_x_37:
        /* <DEDUP_REMOVED lines=13> */
.L_x_228:


//--------------------- .text._Z22kernel_find_level_pathiiPiPbS_iS0_ --------------------------
	.section	.text._Z22kernel_find_level_pathiiPiPbS_iS0_,"ax",@progbits
	.align	128
        .global         _Z22kernel_find_level_pathiiPiPbS_iS0_
        .type           _Z22kernel_find_level_pathiiPiPbS_iS0_,@function
        .size           _Z22kernel_find_level_pathiiPiPbS_iS0_,(.L_x_229 - _Z22kernel_find_level_pathiiPiPbS_iS0_)
        .other          _Z22kernel_find_level_pathiiPiPbS_iS0_,@"STO_CUDA_ENTRY STV_DEFAULT"
_Z22kernel_find_level_pathiiPiPbS_iS0_:
.text._Z22kernel_find_level_pathiiPiPbS_iS0_:
[----:B------:R-:W-:Y:S01]  /*0000*/  LDC R1, c[0x0][0x37c] ;  /* 0x0000df00ff017b82 */ /* 0x000fe20000000800 */
[----:B------:R-:W0:Y:S07]  /*0010*/  S2R R3, SR_TID.X ;  /* 0x0000000000037919 */ /* 0x000e2e0000002100 */
[----:B------:R-:W0:Y:S01]  /*0020*/  S2UR UR4, SR_CTAID.X ;  /* 0x00000000000479c3 */ /* 0x000e220000002500 */
[----:B------:R-:W1:Y:S07]  /*0030*/  LDCU UR10, c[0x0][0x380] ;  /* 0x00007000ff0a77ac */ /* 0x000e6e0008000800 */
[----:B------:R-:W0:Y:S02]  /*0040*/  LDC R0, c[0x0][0x360] ;  /* 0x0000d800ff007b82 */ /* 0x000e240000000800 */
[----:B0-----:R-:W-:-:S05]  /*0050*/  IMAD R0, R0, UR4, R3 ;  /* 0x0000000400007c24 */ /* 0x001fca000f8e0203 */
[----:B-1----:R-:W-:-:S13]  /*0060*/  ISETP.GE.AND P0, PT, R0, UR10, PT ;  /* 0x0000000a00007c0c */ /* 0x002fda000bf06270 */
[----:B------:R-:W-:Y:S05]  /*0070*/  @P0 EXIT ;  /* 0x000000000000094d */ /* 0x000fea0003800000 */
[----:B------:R-:W0:Y:S01]  /*0080*/  LDCU.64 UR12, c[0x0][0x390] ;  /* 0x00007200ff0c77ac */ /* 0x000e220008000a00 */
[----:B------:R-:W1:Y:S01]  /*0090*/  LDCU.64 UR6, c[0x0][0x358] ;  /* 0x00006b00ff0677ac */ /* 0x000e620008000a00 */
[----:B0-----:R-:W-:-:S04]  /*00a0*/  IADD3 R4, P0, PT, R0, UR12, RZ ;  /* 0x0000000c00047c10 */ /* 0x001fc8000ff1e0ff */
[----:B------:R-:W-:-:S05]  /*00b0*/  LEA.HI.X.SX32 R5, R0, UR13, 0x1, P0 ;  /* 0x0000000d00057c11 */ /* 0x000fca00080f0eff */
[----:B-1----:R-:W2:Y:S02]  /*00c0*/  LDG.E.U8 R2, desc[UR6][R4.64] ;  /* 0x0000000604027981 */ /* 0x002ea4000c1e1100 */
[----:B--2---:R-:W-:-:S13]  /*00d0*/  ISETP.NE.AND P0, PT, R2, RZ, PT ;  /* 0x000000ff0200720c */ /* 0x004fda0003f05270 */
[----:B------:R-:W-:Y:S05]  /*00e0*/  @!P0 EXIT ;  /* 0x000000000000894d */ /* 0x000fea0003800000 */
[----:B------:R0:W-:Y:S01]  /*00f0*/  STG.E.U8 desc[UR6][R4.64], RZ ;  /* 0x000000ff04007986 */ /* 0x0001e2000c101106 */
[----:B------:R-:W-:Y:S01]  /*0100*/  VIMNMX R7, PT, PT, R0, UR10, PT ;  /* 0x0000000a00077c48 */ /* 0x000fe2000bfe0100 */
[----:B------:R-:W-:Y:S01]  /*0110*/  BSSY.RECONVERGENT B1, `(.L_x_38) ;  /* 0x000007d000017945 */ /* 0x000fe20003800200 */
[----:B------:R-:W-:Y:S02]  /*0120*/  IMAD.MOV.U32 R3, RZ, RZ, RZ ;  /* 0x000000ffff037224 */ /* 0x000fe400078e00ff */
[----:B------:R-:W-:-:S13]  /*0130*/  ISETP.GE.AND P0, PT, R7, 0x1, PT ;  /* 0x000000010700780c */ /* 0x000fda0003f06270 */
[----:B0-----:R-:W-:Y:S05]  /*0140*/  @!P0 BRA `(.L_x_39) ;  /* 0x0000000400e48947 */ /* 0x001fea0003800000 */
[C---:B------:R-:W-:Y:S01]  /*0150*/  ISETP.GE.U32.AND P0, PT, R7.reuse, 0x4, PT ;  /* 0x000000040700780c */ /* 0x040fe20003f06070 */
[----:B------:R-:W-:Y:S01]  /*0160*/  BSSY.RECONVERGENT B0, `(.L_x_40) ;  /* 0x0000051000007945 */ /* 0x000fe20003800200 */
[----:B------:R-:W-:Y:S01]  /*0170*/  IMAD R2, R0, UR10, RZ ;  /* 0x0000000a00027c24 */ /* 0x000fe2000f8e02ff */
[----:B------:R-:W-:Y:S01]  /*0180*/  LOP3.LUT R6, R7, 0x3, RZ, 0xc0, !PT ;  /* 0x0000000307067812 */ /* 0x000fe200078ec0ff */
[----:B------:R-:W-:-:S09]  /*0190*/  IMAD.MOV.U32 R3, RZ, RZ, RZ ;  /* 0x000000ffff037224 */ /* 0x000fd200078e00ff */
[----:B------:R-:W-:Y:S05]  /*01a0*/  @!P0 BRA `(.L_x_41) ;  /* 0x0000000400308947 */ /* 0x000fea0003800000 */
[----:B------:R-:W0:Y:S01]  /*01b0*/  LDC.64 R4, c[0x0][0x388] ;  /* 0x0000e200ff047b82 */ /* 0x000e220000000a00 */
[----:B------:R-:W1:Y:S01]  /*01c0*/  LDCU.64 UR4, c[0x0][0x398] ;  /* 0x00007300ff0477ac */ /* 0x000e620008000a00 */
[----:B------:R-:W-:Y:S01]  /*01d0*/  LOP3.LUT R3, R7, 0x7ffffffc, RZ, 0xc0, !PT ;  /* 0x7ffffffc07037812 */ /* 0x000fe200078ec0ff */
[----:B------:R-:W-:Y:S01]  /*01e0*/  IMAD.MOV.U32 R7, RZ, RZ, R2 ;  /* 0x000000ffff077224 */ /* 0x000fe200078e0002 */
[----:B------:R-:W-:-:S03]  /*01f0*/  UIADD3 UR8, UP0, UPT, UR12, 0x1, URZ ;  /* 0x000000010c087890 */ /* 0x000fc6000ff1e0ff */
[----:B------:R-:W-:Y:S01]  /*0200*/  IMAD.MOV R14, RZ, RZ, -R3 ;  /* 0x000000ffff0e7224 */ /* 0x000fe200078e0a03 */
[----:B------:R-:W-:Y:S02]  /*0210*/  UIADD3.X UR9, UPT, UPT, URZ, UR13, URZ, UP0, !UPT ;  /* 0x0000000dff097290 */ /* 0x000fe400087fe4ff */
[----:B------:R-:W-:-:S04]  /*0220*/  MOV R8, UR8 ;  /* 0x0000000800087c02 */ /* 0x000fc80008000f00 */
[----:B------:R-:W-:Y:S01]  /*0230*/  IMAD.U32 R9, RZ, RZ, UR9 ;  /* 0x00000009ff097e24 */ /* 0x000fe2000f8e00ff */
[----:B-1----:R-:W-:-:S04]  /*0240*/  UIADD3 UR4, UP1, UPT, UR4, 0x8, URZ ;  /* 0x0000000804047890 */ /* 0x002fc8000ff3e0ff */
[----:B------:R-:W-:Y:S01]  /*0250*/  UIADD3.X UR5, UPT, UPT, URZ, UR5, URZ, UP1, !UPT ;  /* 0x00000005ff057290 */ /* 0x000fe20008ffe4ff */
[----:B0-----:R-:W-:Y:S01]  /*0260*/  IADD3 R4, P0, PT, R4, 0x8, RZ ;  /* 0x0000000804047810 */ /* 0x001fe20007f1e0ff */
[----:B------:R-:W-:-:S04]  /*0270*/  IMAD.U32 R10, RZ, RZ, UR4 ;  /* 0x00000004ff0a7e24 */ /* 0x000fc8000f8e00ff */
[----:B------:R-:W-:Y:S02]  /*0280*/  IMAD.X R5, RZ, RZ, R5, P0 ;  /* 0x000000ffff057224 */ /* 0x000fe400000e0605 */
[----:B------:R-:W-:-:S07]  /*0290*/  IMAD.U32 R11, RZ, RZ, UR5 ;  /* 0x00000005ff0b7e24 */ /* 0x000fce000f8e00ff */
.L_x_50:
[----:B------:R-:W-:-:S05]  /*02a0*/  IMAD.WIDE R12, R7, 0x4, R4 ;  /* 0x00000004070c7825 */ /* 0x000fca00078e0204 */
[----:B------:R-:W2:Y:S01]  /*02b0*/  LDG.E R15, desc[UR6][R12.64+-0x8] ;  /* 0xfffff8060c0f7981 */ /* 0x000ea2000c1e1900 */
[----:B------:R-:W-:Y:S01]  /*02c0*/  BSSY.RECONVERGENT B2, `(.L_x_42) ;  /* 0x000000b000027945 */ /* 0x000fe20003800200 */
[----:B--2---:R-:W-:-:S13]  /*02d0*/  ISETP.GE.AND P0, PT, R15, 0x1, PT ;  /* 0x000000010f00780c */ /* 0x004fda0003f06270 */
[----:B------:R-:W-:Y:S05]  /*02e0*/  @!P0 BRA `(.L_x_43) ;  /* 0x0000000000208947 */ /* 0x000fea0003800000 */
[----:B------:R-:W2:Y:S01]  /*02f0*/  LDG.E R15, desc[UR6][R10.64+-0x8] ;  /* 0xfffff8060a0f7981 */ /* 0x000ea2000c1e1900 */
[----:B------:R-:W-:Y:S01]  /*0300*/  IMAD.MOV.U32 R18, RZ, RZ, 0x1 ;  /* 0x00000001ff127424 */ /* 0x000fe200078e00ff */
[----:B--2---:R-:W-:-:S13]  /*0310*/  ISETP.NE.AND P0, PT, R15, -0x1, PT ;  /* 0xffffffff0f00780c */ /* 0x004fda0003f05270 */
[----:B------:R-:W0:Y:S08]  /*0320*/  @!P0 LDC R15, c[0x0][0x3a0] ;  /* 0x0000e800ff0f8b82 */ /* 0x000e300000000800 */
[----:B------:R-:W1:Y:S01]  /*0330*/  @!P0 LDC.64 R16, c[0x0][0x3a8] ;  /* 0x0000ea00ff108b82 */ /* 0x000e620000000a00 */
[----:B0-----:R0:W-:Y:S04]  /*0340*/  @!P0 STG.E desc[UR6][R10.64+-0x8], R15 ;  /* 0xfffff80f0a008986 */ /* 0x0011e8000c101906 */
[----:B------:R0:W-:Y:S04]  /*0350*/  @!P0 STG.E.U8 desc[UR6][R8.64+-0x1], R18 ;  /* 0xffffff1208008986 */ /* 0x0001e8000c101106 */
[----:B-1----:R0:W-:Y:S02]  /*0360*/  @!P0 STG.E.U8 desc[UR6][R16.64], RZ ;  /* 0x000000ff10008986 */ /* 0x0021e4000c101106 */
.L_x_43:
[----:B------:R-:W-:Y:S05]  /*0370*/  BSYNC.RECONVERGENT B2 ;  /* 0x0000000000027941 */ /* 0x000fea0003800200 */
.L_x_42:
[----:B0-----:R-:W2:Y:S01]  /*0380*/  LDG.E R15, desc[UR6][R12.64+-0x4] ;  /* 0xfffffc060c0f7981 */ /* 0x001ea2000c1e1900 */
[----:B------:R-:W-:Y:S01]  /*0390*/  BSSY.RECONVERGENT B2, `(.L_x_44) ;  /* 0x000000b000027945 */ /* 0x000fe20003800200 */
[----:B--2---:R-:W-:-:S13]  /*03a0*/  ISETP.GE.AND P0, PT, R15, 0x1, PT ;  /* 0x000000010f00780c */ /* 0x004fda0003f06270 */
[----:B------:R-:W-:Y:S05]  /*03b0*/  @!P0 BRA `(.L_x_45) ;  /* 0x0000000000208947 */ /* 0x000fea0003800000 */
[----:B------:R-:W2:Y:S01]  /*03c0*/  LDG.E R15, desc[UR6][R10.64+-0x4] ;  /* 0xfffffc060a0f7981 */ /* 0x000ea2000c1e1900 */
[----:B------:R-:W-:Y:S01]  /*03d0*/  HFMA2 R18, -RZ, RZ, 0, 5.9604644775390625e-08 ;  /* 0x00000001ff127431 */ /* 0x000fe200000001ff */
[----:B--2---:R-:W-:-:S13]  /*03e0*/  ISETP.NE.AND P0, PT, R15, -0x1, PT ;  /* 0xffffffff0f00780c */ /* 0x004fda0003f05270 */
[----:B------:R-:W0:Y:S08]  /*03f0*/  @!P0 LDC R15, c[0x0][0x3a0] ;  /* 0x0000e800ff0f8b82 */ /* 0x000e300000000800 */
[----:B------:R-:W1:Y:S01]  /*0400*/  @!P0 LDC.64 R16, c[0x0][0x3a8] ;  /* 0x0000ea00ff108b82 */ /* 0x000e620000000a00 */
[----:B0-----:R0:W-:Y:S04]  /*0410*/  @!P0 STG.E desc[UR6][R10.64+-0x4], R15 ;  /* 0xfffffc0f0a008986 */ /* 0x0011e8000c101906 */
[----:B------:R0:W-:Y:S04]  /*0420*/  @!P0 STG.E.U8 desc[UR6][R8.64], R18 ;  /* 0x0000001208008986 */ /* 0x0001e8000c101106 */
[----:B-1----:R0:W-:Y:S02]  /*0430*/  @!P0 STG.E.U8 desc[UR6][R16.64], RZ ;  /* 0x000000ff10008986 */ /* 0x0021e4000c101106 */
.L_x_45:
[----:B------:R-:W-:Y:S05]  /*0440*/  BSYNC.RECONVERGENT B2 ;  /* 0x0000000000027941 */ /* 0x000fea0003800200 */
.L_x_44:
[----:B0-----:R-:W2:Y:S01]  /*0450*/  LDG.E R15, desc[UR6][R12.64] ;  /* 0x000000060c0f7981 */ /* 0x001ea2000c1e1900 */
        /* <DEDUP_REMOVED lines=11> */
.L_x_47:
[----:B------:R-:W-:Y:S05]  /*0510*/  BSYNC.RECONVERGENT B2 ;  /* 0x0000000000027941 */ /* 0x000fea0003800200 */
.L_x_46:
[----:B------:R-:W2:Y:S01]  /*0520*/  LDG.E R12, desc[UR6][R12.64+0x4] ;  /* 0x000004060c0c7981 */ /* 0x000ea2000c1e1900 */
[----:B------:R-:W-:Y:S01]  /*0530*/  VIADD R14, R14, 0x4 ;  /* 0x000000040e0e7836 */ /* 0x000fe20000000000 */
[----:B------:R-:W-:Y:S04]  /*0540*/  BSSY.RECONVERGENT B2, `(.L_x_48) ;  /* 0x000000c000027945 */ /* 0x000fe80003800200 */
[----:B------:R-:W-:Y:S02]  /*0550*/  ISETP.NE.AND P0, PT, R14, RZ, PT ;  /* 0x000000ff0e00720c */ /* 0x000fe40003f05270 */
[----:B--2---:R-:W-:-:S13]  /*0560*/  ISETP.GE.AND P1, PT, R12, 0x1, PT ;  /* 0x000000010c00780c */ /* 0x004fda0003f26270 */
[----:B------:R-:W-:Y:S05]  /*0570*/  @!P1 BRA `(.L_x_49) ;  /* 0x0000000000209947 */ /* 0x000fea0003800000 */
[----:B------:R-:W2:Y:S01]  /*0580*/  LDG.E R12, desc[UR6][R10.64+0x4] ;  /* 0x000004060a0c7981 */ /* 0x000ea2000c1e1900 */
[----:B0-----:R-:W-:Y:S01]  /*0590*/  IMAD.MOV.U32 R16, RZ, RZ, 0x1 ;  /* 0x00000001ff107424 */ /* 0x001fe200078e00ff */
[----:B--2---:R-:W-:-:S13]  /*05a0*/  ISETP.NE.AND P1, PT, R12, -0x1, PT ;  /* 0xffffffff0c00780c */ /* 0x004fda0003f25270 */
[----:B------:R-:W0:Y:S08]  /*05b0*/  @!P1 LDC R15, c[0x0][0x3a0] ;  /* 0x0000e800ff0f9b82 */ /* 0x000e300000000800 */
[----:B------:R-:W1:Y:S01]  /*05c0*/  @!P1 LDC.64 R12, c[0x0][0x3a8] ;  /* 0x0000ea00ff0c9b82 */ /* 0x000e620000000a00 */
[----:B0-----:R2:W-:Y:S04]  /*05d0*/  @!P1 STG.E desc[UR6][R10.64+0x4], R15 ;  /* 0x0000040f0a009986 */ /* 0x0015e8000c101906 */
[----:B------:R2:W-:Y:S04]  /*05e0*/  @!P1 STG.E.U8 desc[UR6][R8.64+0x2], R16 ;  /* 0x0000021008009986 */ /* 0x0005e8000c101106 */
[----:B-1----:R2:W-:Y:S02]  /*05f0*/  @!P1 STG.E.U8 desc[UR6][R12.64], RZ ;  /* 0x000000ff0c009986 */ /* 0x0025e4000c101106 */
.L_x_49:
[----:B------:R-:W-:Y:S05]  /*0600*/  BSYNC.RECONVERGENT B2 ;  /* 0x0000000000027941 */ /* 0x000fea0003800200 */
.L_x_48:
[----:B0-2---:R-:W-:Y:S01]  /*0610*/  IADD3 R10, P2, PT, R10, 0x10, RZ ;  /* 0x000000100a0a7810 */ /* 0x005fe20007f5e0ff */
[----:B------:R-:W-:Y:S01]  /*0620*/  VIADD R7, R7, 0x4 ;  /* 0x0000000407077836 */ /* 0x000fe20000000000 */
[----:B------:R-:W-:-:S03]  /*0630*/  IADD3 R8, P1, PT, R8, 0x4, RZ ;  /* 0x0000000408087810 */ /* 0x000fc60007f3e0ff */
[----:B------:R-:W-:Y:S01]  /*0640*/  IMAD.X R11, RZ, RZ, R11, P2 ;  /* 0x000000ffff0b7224 */ /* 0x000fe200010e060b */
[----:B------:R-:W-:Y:S01]  /*0650*/  IADD3.X R9, PT, PT, RZ, R9, RZ, P1, !PT ;  /* 0x00000009ff097210 */ /* 0x000fe20000ffe4ff */
[----:B------:R-:W-:Y:S08]  /*0660*/  @P0 BRA `(.L_x_50) ;  /* 0xfffffffc000c0947 */ /* 0x000ff0000383ffff */
.L_x_41:
[----:B------:R-:W-:Y:S05]  /*0670*/  BSYNC.RECONVERGENT B0 ;  /* 0x0000000000007941 */ /* 0x000fea0003800200 */
.L_x_40:
[----:B------:R-:W-:-:S13]  /*0680*/  ISETP.NE.AND P0, PT, R6, RZ, PT ;  /* 0x000000ff0600720c */ /* 0x000fda0003f05270 */
[----:B------:R-:W-:Y:S05]  /*0690*/  @!P0 BRA `(.L_x_39) ;  /* 0x0000000000908947 */ /* 0x000fea0003800000 */
[----:B------:R-:W0:Y:S01]  /*06a0*/  LDC.64 R8, c[0x0][0x398] ;  /* 0x0000e600ff087b82 */ /* 0x000e220000000a00 */
[----:B------:R-:W1:Y:S01]  /*06b0*/  LDCU.64 UR4, c[0x0][0x390] ;  /* 0x00007200ff0477ac */ /* 0x000e620008000a00 */
[----:B------:R-:W-:Y:S02]  /*06c0*/  IMAD.IADD R13, R3, 0x1, R2 ;  /* 0x00000001030d7824 */ /* 0x000fe400078e0202 */
[----:B------:R-:W-:-:S04]  /*06d0*/  IMAD.MOV R2, RZ, RZ, -R6 ;  /* 0x000000ffff027224 */ /* 0x000fc800078e0a06 */
[----:B------:R-:W2:Y:S01]  /*06e0*/  LDC.64 R4, c[0x0][0x388] ;  /* 0x0000e200ff047b82 */ /* 0x000ea20000000a00 */
[C---:B-1----:R-:W-:Y:S01]  /*06f0*/  IADD3 R14, P0, PT, R3.reuse, UR4, RZ ;  /* 0x00000004030e7c10 */ /* 0x042fe2000ff1e0ff */
[C---:B0-----:R-:W-:Y:S01]  /*0700*/  IMAD.WIDE.U32 R8, R3.reuse, 0x4, R8 ;  /* 0x0000000403087825 */ /* 0x041fe200078e0008 */
[----:B------:R-:W-:-:S03]  /*0710*/  IADD3 R3, PT, PT, R3, R6, RZ ;  /* 0x0000000603037210 */ /* 0x000fc60007ffe0ff */
[----:B------:R-:W-:Y:S02]  /*0720*/  IMAD.MOV.U32 R12, RZ, RZ, R8 ;  /* 0x000000ffff0c7224 */ /* 0x000fe400078e0008 */
[----:B------:R-:W-:-:S07]  /*0730*/  IMAD.X R15, RZ, RZ, UR5, P0 ;  /* 0x00000005ff0f7e24 */ /* 0x000fce00080e06ff */
.L_x_53:
[----:B--2---:R-:W-:-:S05]  /*0740*/  IMAD.WIDE R6, R13, 0x4, R4 ;  /* 0x000000040d067825 */ /* 0x004fca00078e0204 */
[----:B------:R0:W2:Y:S01]  /*0750*/  LDG.E R8, desc[UR6][R6.64] ;  /* 0x0000000606087981 */ /* 0x0000a2000c1e1900 */
[----:B------:R-:W-:Y:S01]  /*0760*/  VIADD R2, R2, 0x1 ;  /* 0x0000000102027836 */ /* 0x000fe20000000000 */
[----:B------:R-:W-:Y:S04]  /*0770*/  BSSY.RECONVERGENT B0, `(.L_x_51) ;  /* 0x0000011000007945 */ /* 0x000fe80003800200 */
[----:B------:R-:W-:Y:S01]  /*0780*/  ISETP.NE.AND P0, PT, R2, RZ, PT ;  /* 0x000000ff0200720c */ /* 0x000fe20003f05270 */
[----:B0-----:R-:W-:Y:S02]  /*0790*/  IMAD.MOV.U32 R6, RZ, RZ, R12 ;  /* 0x000000ffff067224 */ /* 0x001fe400078e000c */
[----:B------:R-:W-:-:S03]  /*07a0*/  IMAD.MOV.U32 R7, RZ, RZ, R9 ;  /* 0x000000ffff077224 */ /* 0x000fc600078e0009 */
[----:B------:R-:W-:Y:S02]  /*07b0*/  IADD3 R12, P1, PT, R6, 0x4, RZ ;  /* 0x00000004060c7810 */ /* 0x000fe40007f3e0ff */
[----:B--2---:R-:W-:-:S13]  /*07c0*/  ISETP.GE.AND P2, PT, R8, 0x1, PT ;  /* 0x000000010800780c */ /* 0x004fda0003f46270 */
[----:B------:R-:W-:Y:S05]  /*07d0*/  @!P2 BRA `(.L_x_52) ;  /* 0x000000000028a947 */ /* 0x000fea0003800000 */
[----:B------:R-:W2:Y:S01]  /*07e0*/  LDG.E R8, desc[UR6][R6.64] ;  /* 0x0000000606087981 */ /* 0x000ea2000c1e1900 */
[----:B------:R-:W-:Y:S01]  /*07f0*/  HFMA2 R16, -RZ, RZ, 0, 5.9604644775390625e-08 ;  /* 0x00000001ff107431 */ /* 0x000fe200000001ff */
[----:B--2---:R-:W-:-:S13]  /*0800*/  ISETP.NE.AND P2, PT, R8, -0x1, PT ;  /* 0xffffffff0800780c */ /* 0x004fda0003f45270 */
[----:B------:R-:W0:Y:S01]  /*0810*/  @!P2 LDC R9, c[0x0][0x3a0] ;  /* 0x0000e800ff09ab82 */ /* 0x000e220000000800 */
[----:B------:R-:W-:-:S07]  /*0820*/  @!P2 IMAD.MOV.U32 R8, RZ, RZ, R14 ;  /* 0x000000ffff08a224 */ /* 0x000fce00078e000e */
[----:B------:R-:W1:Y:S01]  /*0830*/  @!P2 LDC.64 R10, c[0x0][0x3a8] ;  /* 0x0000ea00ff0aab82 */ /* 0x000e620000000a00 */
[----:B0-----:R0:W-:Y:S02]  /*0840*/  @!P2 STG.E desc[UR6][R6.64], R9 ;  /* 0x000000090600a986 */ /* 0x0011e4000c101906 */
[----:B0-----:R-:W-:-:S05]  /*0850*/  @!P2 IMAD.MOV.U32 R9, RZ, RZ, R15 ;  /* 0x000000ffff09a224 */ /* 0x001fca00078e000f */
[----:B------:R0:W-:Y:S04]  /*0860*/  @!P2 STG.E.U8 desc[UR6][R8.64], R16 ;  /* 0x000000100800a986 */ /* 0x0001e8000c101106 */
[----:B-1----:R0:W-:Y:S02]  /*0870*/  @!P2 STG.E.U8 desc[UR6][R10.64], RZ ;  /* 0x000000ff0a00a986 */ /* 0x0021e4000c101106 */
.L_x_52:
[----:B------:R-:W-:Y:S05]  /*0880*/  BSYNC.RECONVERGENT B0 ;  /* 0x0000000000007941 */ /* 0x000fea0003800200 */
.L_x_51:
[----:B------:R-:W-:Y:S01]  /*0890*/  IADD3 R14, P2, PT, R14, 0x1, RZ ;  /* 0x000000010e0e7810 */ /* 0x000fe20007f5e0ff */
[----:B0-----:R-:W-:Y:S02]  /*08a0*/  IMAD.X R9, RZ, RZ, R7, P1 ;  /* 0x000000ffff097224 */ /* 0x001fe400008e0607 */
[----:B------:R-:W-:Y:S01]  /*08b0*/  VIADD R13, R13, 0x1 ;  /* 0x000000010d0d7836 */ /* 0x000fe20000000000 */
[----:B------:R-:W-:Y:S01]  /*08c0*/  IADD3.X R15, PT, PT, RZ, R15, RZ, P2, !PT ;  /* 0x0000000fff0f7210 */ /* 0x000fe200017fe4ff */
[----:B------:R-:W-:Y:S08]  /*08d0*/  @P0 BRA `(.L_x_53) ;  /* 0xfffffffc00980947 */ /* 0x000ff0000383ffff */
.L_x_39:
[----:B------:R-:W-:Y:S05]  /*08e0*/  BSYNC.RECONVERGENT B1 ;  /* 0x0000000000017941 */ /* 0x000fea0003800200 */
.L_x_38:
[----:B------:R-:W0:Y:S01]  /*08f0*/  LDCU UR4, c[0x0][0x380] ;  /* 0x00007000ff0477ac */ /* 0x000e220008000800 */
[----:B------:R-:W-:Y:S01]  /*0900*/  BSSY.RECONVERGENT B0, `(.L_x_54) ;  /* 0x000001c000007945 */ /* 0x000fe20003800200 */
[----:B0-----:R-:W-:-:S13]  /*0910*/  ISETP.GE.AND P0, PT, R3, UR4, PT ;  /* 0x0000000403007c0c */ /* 0x001fda000bf06270 */
[----:B------:R-:W-:Y:S05]  /*0920*/  @P0 BRA `(.L_x_55) ;  /* 0x0000000000640947 */ /* 0x000fea0003800000 */
[----:B------:R-:W-:Y:S01]  /*0930*/  ISETP.NE.AND P0, PT, R3, R0, PT ;  /* 0x000000000300720c */ /* 0x000fe20003f05270 */
[----:B------:R-:W-:-:S12]  /*0940*/  BSSY.RECONVERGENT B1, `(.L_x_56) ;  /* 0x0000016000017945 */ /* 0x000fd80003800200 */
[----:B------:R-:W-:Y:S05]  /*0950*/  @!P0 BRA `(.L_x_57) ;  /* 0x0000000000508947 */ /* 0x000fea0003800000 */
[----:B------:R-:W0:Y:S01]  /*0960*/  LDC.64 R4, c[0x0][0x388] ;  /* 0x0000e200ff047b82 */ /* 0x000e220000000a00 */
[----:B------:R-:W-:-:S04]  /*0970*/  IMAD R7, R0, UR4, R3 ;  /* 0x0000000400077c24 */ /* 0x000fc8000f8e0203 */
[----:B0-----:R-:W-:-:S06]  /*0980*/  IMAD.WIDE R4, R7, 0x4, R4 ;  /* 0x0000000407047825 */ /* 0x001fcc00078e0204 */
[----:B------:R-:W2:Y:S02]  /*0990*/  LDG.E R4, desc[UR6][R4.64] ;  /* 0x0000000604047981 */ /* 0x000ea4000c1e1900 */
[----:B--2---:R-:W-:-:S13]  /*09a0*/  ISETP.GE.AND P0, PT, R4, 0x1, PT ;  /* 0x000000010400780c */ /* 0x004fda0003f06270 */
[----:B------:R-:W-:Y:S05]  /*09b0*/  @!P0 BRA `(.L_x_57) ;  /* 0x0000000000388947 */ /* 0x000fea0003800000 */
[----:B------:R-:W0:Y:S02]  /*09c0*/  LDC.64 R4, c[0x0][0x398] ;  /* 0x0000e600ff047b82 */ /* 0x000e240000000a00 */
[----:B0-----:R-:W-:-:S05]  /*09d0*/  IMAD.WIDE.U32 R6, R3, 0x4, R4 ;  /* 0x0000000403067825 */ /* 0x001fca00078e0004 */
[----:B------:R-:W2:Y:S02]  /*09e0*/  LDG.E R2, desc[UR6][R6.64] ;  /* 0x0000000606027981 */ /* 0x000ea4000c1e1900 */
[----:B--2---:R-:W-:-:S13]  /*09f0*/  ISETP.NE.AND P0, PT, R2, -0x1, PT ;  /* 0xffffffff0200780c */ /* 0x004fda0003f05270 */
[----:B------:R-:W-:Y:S05]  /*0a00*/  @P0 BRA `(.L_x_57) ;  /* 0x0000000000240947 */ /* 0x000fea0003800000 */
[----:B------:R-:W0:Y:S01]  /*0a10*/  LDCU.64 UR8, c[0x0][0x390] ;  /* 0x00007200ff0877ac */ /* 0x000e220008000a00 */
[----:B------:R-:W1:Y:S01]  /*0a20*/  LDC R9, c[0x0][0x3a0] ;  /* 0x0000e800ff097b82 */ /* 0x000e620000000800 */
[----:B------:R-:W-:-:S07]  /*0a30*/  IMAD.MOV.U32 R2, RZ, RZ, 0x1 ;  /* 0x00000001ff027424 */ /* 0x000fce00078e00ff */
[----:B------:R-:W2:Y:S01]  /*0a40*/  LDC.64 R10, c[0x0][0x3a8] ;  /* 0x0000ea00ff0a7b82 */ /* 0x000ea20000000a00 */
[----:B0-----:R-:W-:-:S05]  /*0a50*/  IADD3 R4, P0, PT, R3, UR8, RZ ;  /* 0x0000000803047c10 */ /* 0x001fca000ff1e0ff */
[----:B------:R-:W-:Y:S01]  /*0a60*/  IMAD.X R5, RZ, RZ, UR9, P0 ;  /* 0x00000009ff057e24 */ /* 0x000fe200080e06ff */
[----:B-1----:R0:W-:Y:S04]  /*0a70*/  STG.E desc[UR6][R6.64], R9 ;  /* 0x0000000906007986 */ /* 0x0021e8000c101906 */
[----:B------:R0:W-:Y:S04]  /*0a80*/  STG.E.U8 desc[UR6][R4.64], R2 ;  /* 0x0000000204007986 */ /* 0x0001e8000c101106 */
[----:B--2---:R0:W-:Y:S02]  /*0a90*/  STG.E.U8 desc[UR6][R10.64], RZ ;  /* 0x000000ff0a007986 */ /* 0x0041e4000c101106 */
.L_x_57:
[----:B------:R-:W-:Y:S05]  /*0aa0*/  BSYNC.RECONVERGENT B1 ;  /* 0x0000000000017941 */ /* 0x000fea0003800200 */
.L_x_56:
[----:B------:R-:W-:-:S07]  /*0ab0*/  VIADD R3, R3, 0x1 ;  /* 0x0000000103037836 */ /* 0x000fce0000000000 */
.L_x_55:
[----:B------:R-:W-:Y:S05]  /*0ac0*/  BSYNC.RECONVERGENT B0 ;  /* 0x0000000000007941 */ /* 0x000fea0003800200 */
.L_x_54:
[----:B------:R-:W-:-:S13]  /*0ad0*/  ISETP.GE.AND P0, PT, R3, UR4, PT ;  /* 0x0000000403007c0c */ /* 0x000fda000bf06270 */
[----:B------:R-:W-:Y:S05]  /*0ae0*/  @P0 EXIT ;  /* 0x000000000000094d */ /* 0x000fea0003800000 */
[----:B0-----:R-:W-:Y:S01]  /*0af0*/  IADD3 R2, PT, PT, -R3, UR4, RZ ;  /* 0x0000000403027c10 */ /* 0x001fe2000fffe1ff */
[----:B------:R-:W-:Y:S01]  /*0b00*/  BSSY.RECONVERGENT B0, `(.L_x_58) ;  /* 0x0000027000007945 */ /* 0x000fe20003800200 */
[----:B------:R-:W-:Y:S02]  /*0b10*/  IMAD.MOV.U32 R7, RZ, RZ, R3 ;  /* 0x000000ffff077224 */ /* 0x000fe400078e0003 */
[----:B------:R-:W-:-:S13]  /*0b20*/  LOP3.LUT P0, R2, R2, 0x3, RZ, 0xc0, !PT ;  /* 0x0000000302027812 */ /* 0x000fda000780c0ff */
[----:B------:R-:W-:Y:S05]  /*0b30*/  @!P0 BRA `(.L_x_59) ;  /* 0x00000000008c8947 */ /* 0x000fea0003800000 */
[----:B------:R-:W0:Y:S01]  /*0b40*/  LDC.64 R6, c[0x0][0x398] ;  /* 0x0000e600ff067b82 */ /* 0x000e220000000a00 */
[----:B------:R-:W1:Y:S01]  /*0b50*/  LDCU.64 UR8, c[0x0][0x390] ;  /* 0x00007200ff0877ac */ /* 0x000e620008000a00 */
[----:B------:R-:W-:-:S06]  /*0b60*/  IMAD R15, R0, UR4, R3 ;  /* 0x00000004000f7c24 */ /* 0x000fcc000f8e0203 */
[----:B------:R-:W2:Y:S01]  /*0b70*/  LDC.64 R4, c[0x0][0x388] ;  /* 0x0000e200ff047b82 */ /* 0x000ea20000000a00 */
[C---:B-1----:R-:W-:Y:S01]  /*0b80*/  IADD3 R12, P0, PT, R3.reuse, UR8, RZ ;  /* 0x00000008030c7c10 */ /* 0x042fe2000ff1e0ff */
[----:B0-----:R-:W-:-:S04]  /*0b90*/  IMAD.WIDE.U32 R6, R3, 0x4, R6 ;  /* 0x0000000403067825 */ /* 0x001fc800078e0006 */
[----:B------:R-:W-:Y:S01]  /*0ba0*/  IMAD.MOV.U32 R11, RZ, RZ, R7 ;  /* 0x000000ffff0b7224 */ /* 0x000fe200078e0007 */
[----:B------:R-:W-:Y:S01]  /*0bb0*/  MOV R14, R6 ;  /* 0x00000006000e7202 */ /* 0x000fe20000000f00 */
[----:B------:R-:W-:Y:S02]  /*0bc0*/  IMAD.IADD R7, R2, 0x1, R3 ;  /* 0x0000000102077824 */ /* 0x000fe400078e0203 */
[----:B------:R-:W-:Y:S02]  /*0bd0*/  IMAD.X R13, RZ, RZ, UR9, P0 ;  /* 0x00000009ff0d7e24 */ /* 0x000fe400080e06ff */
[----:B--2---:R-:W-:-:S07]  /*0be0*/  IMAD.MOV R2, RZ, RZ, -R2 ;  /* 0x000000ffff027224 */ /* 0x004fce00078e0a02 */
.L_x_62:
[----:B------:R-:W-:-:S05]  /*0bf0*/  IMAD.WIDE R8, R15, 0x4, R4 ;  /* 0x000000040f087825 */ /* 0x000fca00078e0204 */
[----:B------:R0:W2:Y:S01]  /*0c00*/  LDG.E R6, desc[UR6][R8.64] ;  /* 0x0000000608067981 */ /* 0x0000a2000c1e1900 */
[----:B------:R-:W-:Y:S01]  /*0c10*/  IADD3 R2, PT, PT, R2, 0x1, RZ ;  /* 0x0000000102027810 */ /* 0x000fe20007ffe0ff */
[----:B------:R-:W-:Y:S03]  /*0c20*/  BSSY.RECONVERGENT B1, `(.L_x_60) ;  /* 0x000000f000017945 */ /* 0x000fe60003800200 */
[----:B------:R-:W-:Y:S01]  /*0c30*/  ISETP.NE.AND P0, PT, R2, RZ, PT ;  /* 0x000000ff0200720c */ /* 0x000fe20003f05270 */
[----:B0-----:R-:W-:Y:S02]  /*0c40*/  IMAD.MOV.U32 R8, RZ, RZ, R14 ;  /* 0x000000ffff087224 */ /* 0x001fe400078e000e */
[----:B------:R-:W-:-:S03]  /*0c50*/  IMAD.MOV.U32 R9, RZ, RZ, R11 ;  /* 0x000000ffff097224 */ /* 0x000fc600078e000b */
[----:B------:R-:W-:Y:S02]  /*0c60*/  IADD3 R14, P1, PT, R8, 0x4, RZ ;  /* 0x00000004080e7810 */ /* 0x000fe40007f3e0ff */
[----:B--2---:R-:W-:-:S13]  /*0c70*/  ISETP.GE.AND P2, PT, R6, 0x1, PT ;  /* 0x000000010600780c */ /* 0x004fda0003f46270 */
[----:B------:R-:W-:Y:S05]  /*0c80*/  @!P2 BRA `(.L_x_61) ;  /* 0x000000000020a947 */ /* 0x000fea0003800000 */
[----:B------:R-:W2:Y:S02]  /*0c90*/  LDG.E R6, desc[UR6][R8.64] ;  /* 0x0000000608067981 */ /* 0x000ea4000c1e1900 */
[----:B--2---:R-:W-:Y:S01]  /*0ca0*/  ISETP.NE.AND P2, PT, R6, -0x1, PT ;  /* 0xffffffff0600780c */ /* 0x004fe20003f45270 */
[----:B------:R-:W-:-:S12]  /*0cb0*/  IMAD.MOV.U32 R6, RZ, RZ, 0x1 ;  /* 0x00000001ff067424 */ /* 0x000fd800078e00ff */
[----:B------:R-:W0:Y:S08]  /*0cc0*/  @!P2 LDC R17, c[0x0][0x3a0] ;  /* 0x0000e800ff11ab82 */ /* 0x000e300000000800 */
[----:B------:R-:W1:Y:S01]  /*0cd0*/  @!P2 LDC.64 R10, c[0x0][0x3a8] ;  /* 0x0000ea00ff0aab82 */ /* 0x000e620000000a00 */
[----:B0-----:R0:W-:Y:S04]  /*0ce0*/  @!P2 STG.E desc[UR6][R8.64], R17 ;  /* 0x000000110800a986 */ /* 0x0011e8000c101906 */
[----:B------:R0:W-:Y:S04]  /*0cf0*/  @!P2 STG.E.U8 desc[UR6][R12.64], R6 ;  /* 0x000000060c00a986 */ /* 0x0001e8000c101106 */
[----:B-1----:R0:W-:Y:S02]  /*0d00*/  @!P2 STG.E.U8 desc[UR6][R10.64], RZ ;  /* 0x000000ff0a00a986 */ /* 0x0021e4000c101106 */
.L_x_61:
[----:B------:R-:W-:Y:S05]  /*0d10*/  BSYNC.RECONVERGENT B1 ;  /* 0x0000000000017941 */ /* 0x000fea0003800200 */
.L_x_60:
[----:B0-----:R-:W-:Y:S01]  /*0d20*/  IADD3 R12, P2, PT, R12, 0x1, RZ ;  /* 0x000000010c0c7810 */ /* 0x001fe20007f5e0ff */
[----:B------:R-:W-:Y:S01]  /*0d30*/  IMAD.X R11, RZ, RZ, R9, P1 ;  /* 0x000000ffff0b7224 */ /* 0x000fe200008e0609 */
[----:B------:R-:W-:-:S03]  /*0d40*/  IADD3 R15, PT, PT, R15, 0x1, RZ ;  /* 0x000000010f0f7810 */ /* 0x000fc60007ffe0ff */
[----:B------:R-:W-:Y:S01]  /*0d50*/  IMAD.X R13, RZ, RZ, R13, P2 ;  /* 0x000000ffff0d7224 */ /* 0x000fe200010e060d */
[----:B------:R-:W-:Y:S07]  /*0d60*/  @P0 BRA `(.L_x_62) ;  /* 0xfffffffc00a00947 */ /* 0x000fee000383ffff */
.L_x_59:
[----:B------:R-:W-:Y:S05]  /*0d70*/  BSYNC.RECONVERGENT B0 ;  /* 0x0000000000007941 */ /* 0x000fea0003800200 */
.L_x_58:
[----:B------:R-:W0:Y:S02]  /*0d80*/  LDCU UR8, c[0x0][0x380] ;  /* 0x00007000ff0877ac */ /* 0x000e240008000800 */
[----:B0-----:R-:W-:-:S05]  /*0d90*/  VIADD R2, R3, -UR8 ;  /* 0x8000000803027c36 */ /* 0x001fca0008000000 */
[----:B------:R-:W-:-:S13]  /*0da0*/  ISETP.GT.U32.AND P0, PT, R2, -0x4, PT ;  /* 0xfffffffc0200780c */ /* 0x000fda0003f04070 */
[----:B------:R-:W-:Y:S05]  /*0db0*/  @P0 EXIT ;  /* 0x000000000000094d */ /* 0x000fea0003800000 */
[----:B------:R-:W0:Y:S01]  /*0dc0*/  LDC.64 R2, c[0x0][0x398] ;  /* 0x0000e600ff027b82 */ /* 0x000e220000000a00 */
[----:B------:R-:W1:Y:S01]  /*0dd0*/  LDCU.64 UR10, c[0x0][0x390] ;  /* 0x00007200ff0a77ac */ /* 0x000e620008000a00 */
[----:B------:R-:W-:Y:S01]  /*0de0*/  IMAD R0, R0, UR8, R7 ;  /* 0x0000000800007c24 */ /* 0x000fe2000f8e0207 */
[C---:B------:R-:W-:Y:S01]  /*0df0*/  IADD3 R8, PT, PT, R7.reuse, -UR8, RZ ;  /* 0x8000000807087c10 */ /* 0x040fe2000fffe0ff */
[----:B------:R-:W2:Y:S01]  /*0e00*/  LDCU.64 UR4, c[0x0][0x388] ;  /* 0x00007100ff0477ac */ /* 0x000ea20008000a00 */
[C---:B-1----:R-:W-:Y:S01]  /*0e10*/  IADD3.X R9, P0, PT, R7.reuse, UR10, RZ, PT, !PT ;  /* 0x0000000a07097c10 */ /* 0x042fe2000bf1e4ff */
[----:B--2---:R-:W-:Y:S01]  /*0e20*/  UIADD3 UR4, UP0, UPT, UR4, 0x8, URZ ;  /* 0x0000000804047890 */ /* 0x004fe2000ff1e0ff */
[----:B0-----:R-:W-:-:S03]  /*0e30*/  IMAD.WIDE.U32 R2, R7, 0x4, R2 ;  /* 0x0000000407027825 */ /* 0x001fc600078e0002 */
[----:B------:R-:W-:Y:S01]  /*0e40*/  UIADD3.X UR5, UPT, UPT, URZ, UR5, URZ, UP0, !UPT ;  /* 0x00000005ff057290 */ /* 0x000fe200087fe4ff */
[----:B------:R-:W-:Y:S01]  /*0e50*/  IMAD.X R10, RZ, RZ, UR11, P0 ;  /* 0x0000000bff0a7e24 */ /* 0x000fe200080e06ff */
[----:B------:R-:W-:-:S05]  /*0e60*/  IADD3 R4, P1, PT, R2, 0x8, RZ ;  /* 0x0000000802047810 */ /* 0x000fca0007f3e0ff */
[----:B------:R-:W-:-:S08]  /*0e70*/  IMAD.X R5, RZ, RZ, R3, P1 ;  /* 0x000000ffff057224 */ /* 0x000fd000008e0603 */
.L_x_71:
[----:B------:R-:W-:Y:S02]  /*0e80*/  IMAD.U32 R6, RZ, RZ, UR4 ;  /* 0x00000004ff067e24 */ /* 0x000fe4000f8e00ff */
[----:B------:R-:W-:Y:S02]  /*0e90*/  IMAD.U32 R7, RZ, RZ, UR5 ;  /* 0x00000005ff077e24 */ /* 0x000fe4000f8e00ff */
[----:B------:R-:W-:-:S05]  /*0ea0*/  IMAD.WIDE R6, R0, 0x4, R6 ;  /* 0x0000000400067825 */ /* 0x000fca00078e0206 */
[----:B------:R-:W2:Y:S01]  /*0eb0*/  LDG.E R2, desc[UR6][R6.64+-0x8] ;  /* 0xfffff80606027981 */ /* 0x000ea2000c1e1900 */
[----:B------:R-:W-:Y:S01]  /*0ec0*/  BSSY.RECONVERGENT B0, `(.L_x_63) ;  /* 0x000000d000007945 */ /* 0x000fe20003800200 */
[----:B------:R-:W-:Y:S01]  /*0ed0*/  IMAD.MOV.U32 R3, RZ, RZ, R10 ;  /* 0x000000ffff037224 */ /* 0x000fe200078e000a */
[----:B--2---:R-:W-:Y:S01]  /*0ee0*/  ISETP.GE.AND P0, PT, R2, 0x1, PT ;  /* 0x000000010200780c */ /* 0x004fe20003f06270 */
[----:B------:R-:W-:-:S12]  /*0ef0*/  IMAD.MOV.U32 R2, RZ, RZ, R9 ;  /* 0x000000ffff027224 */ /* 0x000fd800078e0009 */
        /* <DEDUP_REMOVED lines=9> */
.L_x_64:
[----:B------:R-:W-:Y:S05]  /*0f90*/  BSYNC.RECONVERGENT B0 ;  /* 0x0000000000007941 */ /* 0x000fea0003800200 */
.L_x_63:
        /* <DEDUP_REMOVED lines=12> */
.L_x_66:
[----:B------:R-:W-:Y:S05]  /*1060*/  BSYNC.RECONVERGENT B0 ;  /* 0x0000000000007941 */ /* 0x000fea0003800200 */
.L_x_65:
        /* <DEDUP_REMOVED lines=12> */
.L_x_68:
[----:B------:R-:W-:Y:S05]  /*1130*/  BSYNC.RECONVERGENT B0 ;  /* 0x0000000000007941 */ /* 0x000fea0003800200 */
.L_x_67:
        /* <DEDUP_REMOVED lines=14> */
.L_x_70:
[----:B------:R-:W-:Y:S05]  /*1220*/  BSYNC.RECONVERGENT B0 ;  /* 0x0000000000007941 */ /* 0x000fea0003800200 */
.L_x_69:
[----:B0-2---:R-:W-:Y:S02]  /*1230*/  IADD3 R9, P1, PT, R2, 0x4, RZ ;  /* 0x0000000402097810 */ /* 0x005fe40007f3e0ff */
[----:B------:R-:W-:Y:S02]  /*1240*/  IADD3 R4, P2, PT, R4, 0x10, RZ ;  /* 0x0000001004047810 */ /* 0x000fe40007f5e0ff */
[----:B------:R-:W-:Y:S01]  /*1250*/  IADD3 R0, PT, PT, R0, 0x4, RZ ;  /* 0x0000000400007810 */ /* 0x000fe20007ffe0ff */
[----:B------:R-:W-:Y:S02]  /*1260*/  IMAD.X R10, RZ, RZ, R3, P1 ;  /* 0x000000ffff0a7224 */ /* 0x000fe400008e0603 */
[----:B------:R-:W-:Y:S01]  /*1270*/  IMAD.X R5, RZ, RZ, R5, P2 ;  /* 0x000000ffff057224 */ /* 0x000fe200010e0605 */
[----:B------:R-:W-:Y:S07]  /*1280*/  @P0 BRA `(.L_x_71) ;  /* 0xfffffff800fc0947 */ /* 0x000fee000383ffff */
[----:B------:R-:W-:Y:S05]  /*1290*/  EXIT ;  /* 0x000000000000794d */ /* 0x000fea0003800000 */
.L_x_72:
        /* <DEDUP_REMOVED lines=14> */
.L_x_229:


//--------------------- .text._Z20kernel_find_max_flowiiPiS_S_ --------------------------
	.section	.text._Z20kernel_find_max_flowiiPiS_S_,"ax",@progbits
	.align	128
        .global         _Z20kernel_find_max_flowiiPiS_S_
        .type           _Z20kernel_find_max_flowiiPiS_S_,@function
        .size           _Z20kernel_find_max_flowiiPiS_S_,(.L_x_230 - _Z20kernel_find_max_flowiiPiS_S_)
        .other          _Z20kernel_find_max_flowiiPiS_S_,@"STO_CUDA_ENTRY STV_DEFAULT"
_Z20kernel_find_max_flowiiPiS_S_:
.text._Z20kernel_find_max_flowiiPiS_S_:
        /* <DEDUP_REMOVED lines=8> */
[----:B------:R-:W0:Y:S01]  /*0080*/  LDC R5, c[0x0][0x384] ;  /* 0x0000e100ff057b82 */ /* 0x000e220000000800 */
[----:B------:R-:W1:Y:S07]  /*0090*/  LDCU.64 UR6, c[0x0][0x358] ;  /* 0x00006b00ff0677ac */ /* 0x000e6e0008000a00 */
[----:B------:R-:W2:Y:S01]  /*00a0*/  LDC.64 R2, c[0x0][0x388] ;  /* 0x0000e200ff027b82 */ /* 0x000ea20000000a00 */
[----:B0-----:R-:W-:-:S04]  /*00b0*/  IMAD R5, R5, UR5, R0 ;  /* 0x0000000505057c24 */ /* 0x001fc8000f8e0200 */
[----:B--2---:R-:W-:-:S05]  /*00c0*/  IMAD.WIDE R2, R5, 0x4, R2 ;  /* 0x0000000405027825 */ /* 0x004fca00078e0202 */
[----:B-1----:R-:W2:Y:S02]  /*00d0*/  LDG.E R0, desc[UR6][R2.64] ;  /* 0x0000000602007981 */ /* 0x002ea4000c1e1900 */
[----:B--2---:R-:W-:-:S13]  /*00e0*/  ISETP.GE.AND P0, PT, R0, 0x1, PT ;  /* 0x000000010000780c */ /* 0x004fda0003f06270 */
[----:B------:R-:W-:Y:S05]  /*00f0*/  @!P0 EXIT ;  /* 0x000000000000894d */ /* 0x000fea0003800000 */
[----:B------:R-:W0:Y:S02]  /*0100*/  LDC.64 R2, c[0x0][0x390] ;  /* 0x0000e400ff027b82 */ /* 0x000e240000000a00 */
[----:B0-----:R-:W-:-:S06]  /*0110*/  IMAD.WIDE R2, R5, 0x4, R2 ;  /* 0x0000000405027825 */ /* 0x001fcc00078e0202 */
[----:B------:R-:W2:Y:S01]  /*0120*/  LDG.E R3, desc[UR6][R2.64] ;  /* 0x0000000602037981 */ /* 0x000ea2000c1e1900 */
[----:B------:R-:W0:Y:S01]  /*0130*/  LDC.64 R4, c[0x0][0x398] ;  /* 0x0000e600ff047b82 */ /* 0x000e220000000a00 */
[----:B------:R-:W-:Y:S01]  /*0140*/  VOTEU.ANY UR4, UPT, PT ;  /* 0x0000000000047886 */ /* 0x000fe200038e0100 */
[----:B------:R-:W1:Y:S01]  /*0150*/  S2R R6, SR_LANEID ;  /* 0x0000000000067919 */ /* 0x000e620000000000 */
[----:B------:R-:W-:-:S06]  /*0160*/  UFLO.U32 UR4, UR4 ;  /* 0x00000004000472bd */ /* 0x000fcc00080e0000 */
[----:B-1----:R-:W-:Y:S02]  /*0170*/  ISETP.EQ.U32.AND P0, PT, R6, UR4, PT ;  /* 0x0000000406007c0c */ /* 0x002fe4000bf02070 */
[----:B--2---:R-:W-:-:S04]  /*0180*/  IADD3 R0, PT, PT, R0, -R3, RZ ;  /* 0x8000000300007210 */ /* 0x004fc80007ffe0ff */
[----:B------:R-:W1:Y:S02]  /*0190*/  REDUX.SUM UR5, R0 ;  /* 0x00000000000573c4 */ /* 0x000e64000000c000 */
[----:B-1----:R-:W-:-:S05]  /*01a0*/  MOV R7, UR5 ;  /* 0x0000000500077c02 */ /* 0x002fca0008000f00 */
[----:B0-----:R-:W-:Y:S01]  /*01b0*/  @P0 REDG.E.ADD.STRONG.GPU desc[UR6][R4.64], R7 ;  /* 0x000000070400098e */ /* 0x001fe2000c12e106 */
[----:B------:R-:W-:Y:S05]  /*01c0*/  EXIT ;  /* 0x000000000000794d */ /* 0x000fea0003800000 */
.L_x_73:
        /* <DEDUP_REMOVED lines=11> */
.L_x_230:


//--------------------- .text._Z28kernel_update_residual_graphiPiS_S_S_ --------------------------
	.section	.text._Z28kernel_update_residual_graphiPiS_S_S_,"ax",@progbits
	.align	128
        .global         _Z28kernel_update_residual_graphiPiS_S_S_
        .type           _Z28kernel_update_residual_graphiPiS_S_S_,@function
        .size           _Z28kernel_update_residual_graphiPiS_S_S_,(.L_x_231 - _Z28kernel_update_residual_graphiPiS_S_S_)
        .other          _Z28kernel_update_residual_graphiPiS_S_S_,@"STO_CUDA_ENTRY STV_DEFAULT"
_Z28kernel_update_residual_graphiPiS_S_S_:
.text._Z28kernel_update_residual_graphiPiS_S_S_:
[----:B------:R-:W-:Y:S08]  /*0000*/  LDC R1, c[0x0][0x37c] ;  /* 0x0000df00ff017b82 */ /* 0x000ff00000000800 */
[----:B------:R-:W0:Y:S01]  /*0010*/  LDC.64 R2, c[0x0][0x390] ;  /* 0x0000e400ff027b82 */ /* 0x000e220000000a00 */
[----:B------:R-:W0:Y:S02]  /*0020*/  LDCU.64 UR4, c[0x0][0x358] ;  /* 0x00006b00ff0477ac */ /* 0x000e240008000a00 */
[----:B0-----:R-:W2:Y:S05]  /*0030*/  LDG.E R2, desc[UR4][R2.64] ;  /* 0x0000000402027981 */ /* 0x001eaa000c1e1900 */
[----:B------:R-:W0:Y:S01]  /*0040*/  S2UR UR6, SR_CTAID.X ;  /* 0x00000000000679c3 */ /* 0x000e220000002500 */
[----:B------:R-:W0:Y:S07]  /*0050*/  S2R R0, SR_TID.X ;  /* 0x0000000000007919 */ /* 0x000e2e0000002100 */
[----:B------:R-:W0:Y:S02]  /*0060*/  LDC R5, c[0x0][0x360] ;  /* 0x0000d800ff057b82 */ /* 0x000e240000000800 */
[----:B0-----:R-:W-:Y:S01]  /*0070*/  IMAD R5, R5, UR6, R0 ;  /* 0x0000000605057c24 */ /* 0x001fe2000f8e0200 */
[----:B--2---:R-:W-:-:S04]  /*0080*/  IADD3 R0, PT, PT, R2, -0x1, RZ ;  /* 0xffffffff02007810 */ /* 0x004fc80007ffe0ff */
[----:B------:R-:W-:-:S13]  /*0090*/  ISETP.GE.AND P0, PT, R5, R0, PT ;  /* 0x000000000500720c */ /* 0x000fda0003f06270 */
[----:B------:R-:W-:Y:S05]  /*00a0*/  @P0 EXIT ;  /* 0x000000000000094d */ /* 0x000fea0003800000 */
[----:B------:R-:W0:Y:S01]  /*00b0*/  LDC.64 R2, c[0x0][0x398] ;  /* 0x0000e600ff027b82 */ /* 0x000e220000000a00 */
[----:B------:R-:W1:Y:S07]  /*00c0*/  LDCU UR6, c[0x0][0x380] ;  /* 0x00007000ff0677ac */ /* 0x000e6e0008000800 */
[----:B------:R-:W2:Y:S01]  /*00d0*/  LDC.64 R8, c[0x0][0x388] ;  /* 0x0000e200ff087b82 */ /* 0x000ea20000000a00 */
[----:B0-----:R-:W-:-:S05]  /*00e0*/  IMAD.WIDE R2, R5, 0x4, R2 ;  /* 0x0000000405027825 */ /* 0x001fca00078e0202 */
[----:B------:R-:W1:Y:S04]  /*00f0*/  LDG.E R0, desc[UR4][R2.64] ;  /* 0x0000000402007981 */ /* 0x000e68000c1e1900 */
[----:B------:R-:W1:Y:S01]  /*0100*/  LDG.E R11, desc[UR4][R2.64+0x4] ;  /* 0x00000404020b7981 */ /* 0x000e62000c1e1900 */
[----:B------:R-:W0:Y:S03]  /*0110*/  LDC.64 R4, c[0x0][0x3a0] ;  /* 0x0000e800ff047b82 */ /* 0x000e260000000a00 */
[----:B0-----:R-:W3:Y:S01]  /*0120*/  LDG.E R10, desc[UR4][R4.64] ;  /* 0x00000004040a7981 */ /* 0x001ee2000c1e1900 */
[----:B-1----:R-:W-:-:S04]  /*0130*/  IMAD R7, R11, UR6, R0 ;  /* 0x000000060b077c24 */ /* 0x002fc8000f8e0200 */
[----:B--2---:R-:W-:-:S05]  /*0140*/  IMAD.WIDE R6, R7, 0x4, R8 ;  /* 0x0000000407067825 */ /* 0x004fca00078e0208 */
[----:B------:R-:W3:Y:S01]  /*0150*/  LDG.E R13, desc[UR4][R6.64] ;  /* 0x00000004060d7981 */ /* 0x000ee2000c1e1900 */
[----:B------:R-:W-:-:S04]  /*0160*/  IMAD R11, R0, UR6, R11 ;  /* 0x00000006000b7c24 */ /* 0x000fc8000f8e020b */
[----:B------:R-:W-:Y:S01]  /*0170*/  IMAD.WIDE R8, R11, 0x4, R8 ;  /* 0x000000040b087825 */ /* 0x000fe200078e0208 */
[----:B---3--:R-:W-:-:S05]  /*0180*/  IADD3 R13, PT, PT, -R10, R13, RZ ;  /* 0x0000000d0a0d7210 */ /* 0x008fca0007ffe1ff */
[----:B------:R-:W-:Y:S04]  /*0190*/  STG.E desc[UR4][R6.64], R13 ;  /* 0x0000000d06007986 */ /* 0x000fe8000c101904 */
[----:B------:R-:W2:Y:S04]  /*01a0*/  LDG.E R0, desc[UR4][R4.64] ;  /* 0x0000000404007981 */ /* 0x000ea8000c1e1900 */
[----:B------:R-:W2:Y:S02]  /*01b0*/  LDG.E R3, desc[UR4][R8.64] ;  /* 0x0000000408037981 */ /* 0x000ea4000c1e1900 */
[----:B--2---:R-:W-:-:S05]  /*01c0*/  IADD3 R3, PT, PT, R0, R3, RZ ;  /* 0x0000000300037210 */ /* 0x004fca0007ffe0ff */
[----:B------:R-:W-:Y:S01]  /*01d0*/  STG.E desc[UR4][R8.64], R3 ;  /* 0x0000000308007986 */ /* 0x000fe2000c101904 */
[----:B------:R-:W-:Y:S05]  /*01e0*/  EXIT ;  /* 0x000000000000794d */ /* 0x000fea0003800000 */
.L_x_74:
        /* <DEDUP_REMOVED lines=9> */
.L_x_231:


//--------------------- .text._Z27kernel_find_augmenting_pathiPiPbS_S_S0_ --------------------------
	.section	.text._Z27kernel_find_augmenting_pathiPiPbS_S_S0_,"ax",@progbits
	.align	128
        .global         _Z27kernel_find_augmenting_pathiPiPbS_S_S0_
        .type           _Z27kernel_find_augmenting_pathiPiPbS_S_S0_,@function
        .size           _Z27kernel_find_augmenting_pathiPiPbS_S_S0_,(.L_x_232 - _Z27kernel_find_augmenting_pathiPiPbS_S_S0_)
        .other          _Z27kernel_find_augmenting_pathiPiPbS_S_S0_,@"STO_CUDA_ENTRY STV_DEFAULT"
_Z27kernel_find_augmenting_pathiPiPbS_S_S0_:
.text._Z27kernel_find_augmenting_pathiPiPbS_S_S0_:
        /* <DEDUP_REMOVED lines=27> */
[----:B------:R-:W0:Y:S01]  /*01b0*/  LDCU.64 UR6, c[0x0][0x3a0] ;  /* 0x00007400ff0677ac */ /* 0x000e220008000a00 */
[----:B------:R-:W1:Y:S01]  /*01c0*/  LDC.64 R4, c[0x0][0x388] ;  /* 0x0000e200ff047b82 */ /* 0x000e620000000a00 */
[----:B------:R-:W-:Y:S01]  /*01d0*/  LOP3.LUT R3, R7, 0x7ffffffc, RZ, 0xc0, !PT ;  /* 0x7ffffffc07037812 */ /* 0x000fe200078ec0ff */
[----:B------:R-:W-:Y:S01]  /*01e0*/  IMAD.MOV.U32 R17, RZ, RZ, R6 ;  /* 0x000000ffff117224 */ /* 0x000fe200078e0006 */
[----:B------:R-:W2:Y:S02]  /*01f0*/  LDCU.64 UR4, c[0x0][0x398] ;  /* 0x00007300ff0477ac */ /* 0x000ea40008000a00 */
[----:B------:R-:W-:Y:S01]  /*0200*/  IADD3 R7, PT, PT, -R3, RZ, RZ ;  /* 0x000000ff03077210 */ /* 0x000fe20007ffe1ff */
[----:B0-----:R-:W-:-:S04]  /*0210*/  UIADD3 UR6, UP0, UPT, UR6, 0x8, URZ ;  /* 0x0000000806067890 */ /* 0x001fc8000ff1e0ff */
[----:B------:R-:W-:Y:S02]  /*0220*/  UIADD3.X UR7, UPT, UPT, URZ, UR7, URZ, UP0, !UPT ;  /* 0x00000007ff077290 */ /* 0x000fe400087fe4ff */
[----:B------:R-:W-:Y:S01]  /*0230*/  UIADD3 UR10, UP0, UPT, UR14, 0x1, URZ ;  /* 0x000000010e0a7890 */ /* 0x000fe2000ff1e0ff */
[----:B-1----:R-:W-:Y:S01]  /*0240*/  IADD3 R4, P0, PT, R4, 0x8, RZ ;  /* 0x0000000804047810 */ /* 0x002fe20007f1e0ff */
[----:B--2---:R-:W-:Y:S01]  /*0250*/  UIADD3 UR4, UP1, UPT, UR4, 0x8, URZ ;  /* 0x0000000804047890 */ /* 0x004fe2000ff3e0ff */
[----:B------:R-:W-:Y:S01]  /*0260*/  IMAD.U32 R10, RZ, RZ, UR6 ;  /* 0x00000006ff0a7e24 */ /* 0x000fe2000f8e00ff */
[----:B------:R-:W-:Y:S01]  /*0270*/  UIADD3.X UR11, UPT, UPT, URZ, UR15, URZ, UP0, !UPT ;  /* 0x0000000fff0b7290 */ /* 0x000fe200087fe4ff */
[----:B------:R-:W-:Y:S01]  /*0280*/  IMAD.U32 R11, RZ, RZ, UR7 ;  /* 0x00000007ff0b7e24 */ /* 0x000fe2000f8e00ff */
[----:B------:R-:W-:Y:S01]  /*0290*/  UIADD3.X UR5, UPT, UPT, URZ, UR5, URZ, UP1, !UPT ;  /* 0x00000005ff057290 */ /* 0x000fe20008ffe4ff */
[----:B------:R-:W-:Y:S01]  /*02a0*/  IMAD.X R5, RZ, RZ, R5, P0 ;  /* 0x000000ffff057224 */ /* 0x000fe200000e0605 */
[----:B------:R-:W-:Y:S01]  /*02b0*/  MOV R12, UR4 ;  /* 0x00000004000c7c02 */ /* 0x000fe20008000f00 */
[----:B------:R-:W-:-:S02]  /*02c0*/  IMAD.U32 R8, RZ, RZ, UR10 ;  /* 0x0000000aff087e24 */ /* 0x000fc4000f8e00ff */
[----:B------:R-:W-:Y:S02]  /*02d0*/  IMAD.U32 R9, RZ, RZ, UR11 ;  /* 0x0000000bff097e24 */ /* 0x000fe4000f8e00ff */
[----:B------:R-:W-:-:S07]  /*02e0*/  IMAD.U32 R13, RZ, RZ, UR5 ;  /* 0x00000005ff0d7e24 */ /* 0x000fce000f8e00ff */
.L_x_87:
[----:B------:R-:W-:-:S05]  /*02f0*/  IMAD.WIDE R14, R17, 0x4, R4 ;  /* 0x00000004110e7825 */ /* 0x000fca00078e0204 */
[----:B------:R-:W2:Y:S01]  /*0300*/  LDG.E R16, desc[UR8][R14.64+-0x8] ;  /* 0xfffff8080e107981 */ /* 0x000ea2000c1e1900 */
[----:B------:R-:W-:Y:S01]  /*0310*/  BSSY.RECONVERGENT B2, `(.L_x_79) ;  /* 0x000000c000027945 */ /* 0x000fe20003800200 */
[----:B--2---:R-:W-:-:S13]  /*0320*/  ISETP.GE.AND P0, PT, R16, 0x1, PT ;  /* 0x000000011000780c */ /* 0x004fda0003f06270 */
[----:B------:R-:W-:Y:S05]  /*0330*/  @!P0 BRA `(.L_x_80) ;  /* 0x0000000000248947 */ /* 0x000fea0003800000 */
[----:B------:R-:W-:Y:S02]  /*0340*/  HFMA2 R20, -RZ, RZ, 0, 0 ;  /* 0x00000000ff147431 */ /* 0x000fe400000001ff */
[----:B------:R-:W-:-:S05]  /*0350*/  IMAD.MOV.U32 R21, RZ, RZ, 0x1 ;  /* 0x00000001ff157424 */ /* 0x000fca00078e00ff */
[----:B------:R-:W2:Y:S02]  /*0360*/  ATOMG.E.CAS.STRONG.GPU PT, R16, [R12+-0x8], R20, R21 ;  /* 0xfffff8140c1073a9 */ /* 0x000ea400001ee115 */
[----:B--2---:R-:W-:Y:S01]  /*0370*/  ISETP.NE.AND P0, PT, R16, RZ, PT ;  /* 0x000000ff1000720c */ /* 0x004fe20003f05270 */
[----:B------:R-:W-:-:S12]  /*0380*/  IMAD.MOV.U32 R16, RZ, RZ, 0x1 ;  /* 0x00000001ff107424 */ /* 0x000fd800078e00ff */
[----:B------:R-:W0:Y:S01]  /*0390*/  @!P0 LDC.64 R18, c[0x0][0x3a8] ;  /* 0x0000ea00ff128b82 */ /* 0x000e220000000a00 */
[----:B------:R1:W-:Y:S04]  /*03a0*/  @!P0 STG.E.U8 desc[UR8][R8.64+-0x1], R16 ;  /* 0xffffff1008008986 */ /* 0x0003e8000c101108 */
[----:B------:R1:W-:Y:S04]  /*03b0*/  @!P0 STG.E desc[UR8][R10.64+-0x8], R0 ;  /* 0xfffff8000a008986 */ /* 0x0003e8000c101908 */
[----:B0-----:R1:W-:Y:S02]  /*03c0*/  @!P0 STG.E.U8 desc[UR8][R18.64], RZ ;  /* 0x000000ff12008986 */ /* 0x0013e4000c101108 */
.L_x_80:
[----:B------:R-:W-:Y:S05]  /*03d0*/  BSYNC.RECONVERGENT B2 ;  /* 0x0000000000027941 */ /* 0x000fea0003800200 */
.L_x_79:
[----:B-1----:R-:W2:Y:S01]  /*03e0*/  LDG.E R16, desc[UR8][R14.64+-0x4] ;  /* 0xfffffc080e107981 */ /* 0x002ea2000c1e1900 */
[----:B------:R-:W-:Y:S01]  /*03f0*/  BSSY.RECONVERGENT B2, `(.L_x_81) ;  /* 0x000000c000027945 */ /* 0x000fe20003800200 */
[----:B--2---:R-:W-:-:S13]  /*0400*/  ISETP.GE.AND P0, PT, R16, 0x1, PT ;  /* 0x000000011000780c */ /* 0x004fda0003f06270 */
[----:B------:R-:W-:Y:S05]  /*0410*/  @!P0 BRA `(.L_x_82) ;  /* 0x0000000000248947 */ /* 0x000fea0003800000 */
[----:B------:R-:W-:Y:S02]  /*0420*/  IMAD.MOV.U32 R21, RZ, RZ, 0x1 ;  /* 0x00000001ff157424 */ /* 0x000fe400078e00ff */
[----:B------:R-:W-:-:S05]  /*0430*/  IMAD.MOV.U32 R20, RZ, RZ, RZ ;  /* 0x000000ffff147224 */ /* 0x000fca00078e00ff */
[----:B------:R-:W2:Y:S02]  /*0440*/  ATOMG.E.CAS.STRONG.GPU PT, R16, [R12+-0x4], R20, R21 ;  /* 0xfffffc140c1073a9 */ /* 0x000ea400001ee115 */
[----:B--2---:R-:W-:Y:S01]  /*0450*/  ISETP.NE.AND P0, PT, R16, RZ, PT ;  /* 0x000000ff1000720c */ /* 0x004fe20003f05270 */
[----:B------:R-:W-:-:S12]  /*0460*/  HFMA2 R16, -RZ, RZ, 0, 5.9604644775390625e-08 ;  /* 0x00000001ff107431 */ /* 0x000fd800000001ff */
[----:B------:R-:W0:Y:S01]  /*0470*/  @!P0 LDC.64 R18, c[0x0][0x3a8] ;  /* 0x0000ea00ff128b82 */ /* 0x000e220000000a00 */
[----:B------:R1:W-:Y:S04]  /*0480*/  @!P0 STG.E.U8 desc[UR8][R8.64], R16 ;  /* 0x0000001008008986 */ /* 0x0003e8000c101108 */
[----:B------:R1:W-:Y:S04]  /*0490*/  @!P0 STG.E desc[UR8][R10.64+-0x4], R0 ;  /* 0xfffffc000a008986 */ /* 0x0003e8000c101908 */
[----:B0-----:R1:W-:Y:S02]  /*04a0*/  @!P0 STG.E.U8 desc[UR8][R18.64], RZ ;  /* 0x000000ff12008986 */ /* 0x0013e4000c101108 */
.L_x_82:
[----:B------:R-:W-:Y:S05]  /*04b0*/  BSYNC.RECONVERGENT B2 ;  /* 0x0000000000027941 */ /* 0x000fea0003800200 */
.L_x_81:
[----:B-1----:R-:W2:Y:S01]  /*04c0*/  LDG.E R16, desc[UR8][R14.64] ;  /* 0x000000080e107981 */ /* 0x002ea2000c1e1900 */
[----:B------:R-:W-:Y:S01]  /*04d0*/  BSSY.RECONVERGENT B2, `(.L_x_83) ;  /* 0x000000c000027945 */ /* 0x000fe20003800200 */
[----:B--2---:R-:W-:-:S13]  /*04e0*/  ISETP.GE.AND P0, PT, R16, 0x1, PT ;  /* 0x000000011000780c */ /* 0x004fda0003f06270 */
[----:B------:R-:W-:Y:S05]  /*04f0*/  @!P0 BRA `(.L_x_84) ;  /* 0x0000000000248947 */ /* 0x000fea0003800000 */
[----:B------:R-:W-:Y:S02]  /*0500*/  IMAD.MOV.U32 R21, RZ, RZ, 0x1 ;  /* 0x00000001ff157424 */ /* 0x000fe400078e00ff */
[----:B------:R-:W-:-:S05]  /*0510*/  IMAD.MOV.U32 R20, RZ, RZ, RZ ;  /* 0x000000ffff147224 */ /* 0x000fca00078e00ff */
[----:B------:R-:W2:Y:S02]  /*0520*/  ATOMG.E.CAS.STRONG.GPU PT, R16, [R12], R20, R21 ;  /* 0x000000140c1073a9 */ /* 0x000ea400001ee115 */
[----:B--2---:R-:W-:Y:S01]  /*0530*/  ISETP.NE.AND P0, PT, R16, RZ, PT ;  /* 0x000000ff1000720c */ /* 0x004fe20003f05270 */
[----:B------:R-:W-:-:S12]  /*0540*/  IMAD.MOV.U32 R16, RZ, RZ, 0x1 ;  /* 0x00000001ff107424 */ /* 0x000fd800078e00ff */
[----:B------:R-:W0:Y:S01]  /*0550*/  @!P0 LDC.64 R18, c[0x0][0x3a8] ;  /* 0x0000ea00ff128b82 */ /* 0x000e220000000a00 */
[----:B------:R1:W-:Y:S04]  /*0560*/  @!P0 STG.E.U8 desc[UR8][R8.64+0x1], R16 ;  /* 0x0000011008008986 */ /* 0x0003e8000c101108 */
[----:B------:R1:W-:Y:S04]  /*0570*/  @!P0 STG.E desc[UR8][R10.64], R0 ;  /* 0x000000000a008986 */ /* 0x0003e8000c101908 */
[----:B0-----:R1:W-:Y:S02]  /*0580*/  @!P0 STG.E.U8 desc[UR8][R18.64], RZ ;  /* 0x000000ff12008986 */ /* 0x0013e4000c101108 */
.L_x_84:
[----:B------:R-:W-:Y:S05]  /*0590*/  BSYNC.RECONVERGENT B2 ;  /* 0x0000000000027941 */ /* 0x000fea0003800200 */
.L_x_83:
[----:B------:R-:W2:Y:S01]  /*05a0*/  LDG.E R14, desc[UR8][R14.64+0x4] ;  /* 0x000004080e0e7981 */ /* 0x000ea2000c1e1900 */
[----:B------:R-:W-:Y:S01]  /*05b0*/  IADD3 R7, PT, PT, R7, 0x4, RZ ;  /* 0x0000000407077810 */ /* 0x000fe20007ffe0ff */
[----:B------:R-:W-:Y:S03]  /*05c0*/  BSSY.RECONVERGENT B2, `(.L_x_85) ;  /* 0x000000d000027945 */ /* 0x000fe60003800200 */
[----:B------:R-:W-:Y:S02]  /*05d0*/  ISETP.NE.AND P0, PT, R7, RZ, PT ;  /* 0x000000ff0700720c */ /* 0x000fe40003f05270 */
[----:B--2---:R-:W-:-:S13]  /*05e0*/  ISETP.GE.AND P1, PT, R14, 0x1, PT ;  /* 0x000000010e00780c */ /* 0x004fda0003f26270 */
[----:B------:R-:W-:Y:S05]  /*05f0*/  @!P1 BRA `(.L_x_86) ;  /* 0x0000000000249947 */ /* 0x000fea0003800000 */
[----:B-1----:R-:W-:Y:S02]  /*0600*/  IMAD.MOV.U32 R19, RZ, RZ, 0x1 ;  /* 0x00000001ff137424 */ /* 0x002fe400078e00ff */
[----:B------:R-:W-:-:S05]  /*0610*/  IMAD.MOV.U32 R18, RZ, RZ, RZ ;  /* 0x000000ffff127224 */ /* 0x000fca00078e00ff */
[----:B------:R-:W2:Y:S01]  /*0620*/  ATOMG.E.CAS.STRONG.GPU PT, R14, [R12+0x4], R18, R19 ;  /* 0x000004120c0e73a9 */ /* 0x000ea200001ee113 */
[----:B------:R-:W-:Y:S01]  /*0630*/  IMAD.MOV.U32 R16, RZ, RZ, 0x1 ;  /* 0x00000001ff107424 */ /* 0x000fe200078e00ff */
[----:B--2---:R-:W-:-:S13]  /*0640*/  ISETP.NE.AND P1, PT, R14, RZ, PT ;  /* 0x000000ff0e00720c */ /* 0x004fda0003f25270 */
[----:B------:R-:W0:Y:S01]  /*0650*/  @!P1 LDC.64 R14, c[0x0][0x3a8] ;  /* 0x0000ea00ff0e9b82 */ /* 0x000e220000000a00 */
[----:B------:R2:W-:Y:S04]  /*0660*/  @!P1 STG.E.U8 desc[UR8][R8.64+0x2], R16 ;  /* 0x0000021008009986 */ /* 0x0005e8000c101108 */
[----:B------:R2:W-:Y:S04]  /*0670*/  @!P1 STG.E desc[UR8][R10.64+0x4], R0 ;  /* 0x000004000a009986 */ /* 0x0005e8000c101908 */
[----:B0-----:R2:W-:Y:S02]  /*0680*/  @!P1 STG.E.U8 desc[UR8][R14.64], RZ ;  /* 0x000000ff0e009986 */ /* 0x0015e4000c101108 */
.L_x_86:
[----:B------:R-:W-:Y:S05]  /*0690*/  BSYNC.RECONVERGENT B2 ;  /* 0x0000000000027941 */ /* 0x000fea0003800200 */
.L_x_85:
[----:B-12---:R-:W-:Y:S01]  /*06a0*/  IADD3 R10, P2, PT, R10, 0x10, RZ ;  /* 0x000000100a0a7810 */ /* 0x006fe20007f5e0ff */
[----:B------:R-:W-:Y:S01]  /*06b0*/  VIADD R17, R17, 0x4 ;  /* 0x0000000411117836 */ /* 0x000fe20000000000 */
[----:B------:R-:W-:Y:S02]  /*06c0*/  IADD3 R12, P3, PT, R12, 0x10, RZ ;  /* 0x000000100c0c7810 */ /* 0x000fe40007f7e0ff */
[----:B------:R-:W-:Y:S01]  /*06d0*/  IADD3 R8, P1, PT, R8, 0x4, RZ ;  /* 0x0000000408087810 */ /* 0x000fe20007f3e0ff */
[----:B------:R-:W-:Y:S02]  /*06e0*/  IMAD.X R11, RZ, RZ, R11, P2 ;  /* 0x000000ffff0b7224 */ /* 0x000fe400010e060b */
[----:B------:R-:W-:Y:S01]  /*06f0*/  IMAD.X R13, RZ, RZ, R13, P3 ;  /* 0x000000ffff0d7224 */ /* 0x000fe200018e060d */
[----:B------:R-:W-:Y:S01]  /*0700*/  IADD3.X R9, PT, PT, RZ, R9, RZ, P1, !PT ;  /* 0x00000009ff097210 */ /* 0x000fe20000ffe4ff */
[----:B------:R-:W-:Y:S08]  /*0710*/  @P0 BRA `(.L_x_87) ;  /* 0xfffffff800f40947 */ /* 0x000ff0000383ffff */
.L_x_78:
[----:B------:R-:W-:Y:S05]  /*0720*/  BSYNC.RECONVERGENT B0 ;  /* 0x0000000000007941 */ /* 0x000fea0003800200 */
.L_x_77:
[----:B------:R-:W-:-:S13]  /*0730*/  ISETP.NE.AND P0, PT, R2, RZ, PT ;  /* 0x000000ff0200720c */ /* 0x000fda0003f05270 */
[----:B------:R-:W-:Y:S05]  /*0740*/  @!P0 BRA `(.L_x_76) ;  /* 0x0000000000908947 */ /* 0x000fea0003800000 */
[----:B------:R-:W0:Y:S01]  /*0750*/  LDC.64 R10, c[0x0][0x398] ;  /* 0x0000e600ff0a7b82 */ /* 0x000e220000000a00 */
[----:B------:R-:W1:Y:S01]  /*0760*/  LDCU.64 UR4, c[0x0][0x390] ;  /* 0x00007200ff0477ac */ /* 0x000e620008000a00 */
[----:B------:R-:W-:-:S06]  /*0770*/  IMAD.IADD R15, R3, 0x1, R6 ;  /* 0x00000001030f7824 */ /* 0x000fcc00078e0206 */
[----:B------:R-:W2:Y:S08]  /*0780*/  LDC.64 R12, c[0x0][0x3a0] ;  /* 0x0000e800ff0c7b82 */ /* 0x000eb00000000a00 */
[----:B------:R-:W3:Y:S01]  /*0790*/  LDC.64 R4, c[0x0][0x388] ;  /* 0x0000e200ff047b82 */ /* 0x000ee20000000a00 */
[----:B-1----:R-:W-:-:S04]  /*07a0*/  IADD3 R8, P0, PT, R3, UR4, RZ ;  /* 0x0000000403087c10 */ /* 0x002fc8000ff1e0ff */
[----:B------:R-:W-:Y:S01]  /*07b0*/  IADD3.X R9, PT, PT, RZ, UR5, RZ, P0, !PT ;  /* 0x00000005ff097c10 */ /* 0x000fe200087fe4ff */
[----:B0-----:R-:W-:-:S04]  /*07c0*/  IMAD.WIDE.U32 R10, R3, 0x4, R10 ;  /* 0x00000004030a7825 */ /* 0x001fc800078e000a */
[----:B--2---:R-:W-:-:S04]  /*07d0*/  IMAD.WIDE.U32 R12, R3, 0x4, R12 ;  /* 0x00000004030c7825 */ /* 0x004fc800078e000c */
[--C-:B------:R-:W-:Y:S02]  /*07e0*/  IMAD.IADD R3, R3, 0x1, R2.reuse ;  /* 0x0000000103037824 */ /* 0x100fe400078e0202 */
[----:B------:R-:W-:-:S07]  /*07f0*/  IMAD.MOV R2, RZ, RZ, -R2 ;  /* 0x000000ffff027224 */ /* 0x000fce00078e0a02 */
.L_x_90:
[----:B---3--:R-:W-:-:S06]  /*0800*/  IMAD.WIDE R6, R15, 0x4, R4 ;  /* 0x000000040f067825 */ /* 0x008fcc00078e0204 */
[----:B------:R-:W2:Y:S01]  /*0810*/  LDG.E R6, desc[UR8][R6.64] ;  /* 0x0000000806067981 */ /* 0x000ea2000c1e1900 */
[----:B------:R-:W-:Y:S01]  /*0820*/  IADD3 R2, PT, PT, R2, 0x1, RZ ;  /* 0x0000000102027810 */ /* 0x000fe20007ffe0ff */
[----:B------:R-:W-:Y:S03]  /*0830*/  BSSY.RECONVERGENT B0, `(.L_x_88) ;  /* 0x000000d000007945 */ /* 0x000fe60003800200 */
[----:B------:R-:W-:Y:S02]  /*0840*/  ISETP.NE.AND P0, PT, R2, RZ, PT ;  /* 0x000000ff0200720c */ /* 0x000fe40003f05270 */
[----:B--2---:R-:W-:-:S13]  /*0850*/  ISETP.GE.AND P1, PT, R6, 0x1, PT ;  /* 0x000000010600780c */ /* 0x004fda0003f26270 */
[----:B------:R-:W-:Y:S05]  /*0860*/  @!P1 BRA `(.L_x_89) ;  /* 0x0000000000249947 */ /* 0x000fea0003800000 */
[----:B------:R-:W-:Y:S02]  /*0870*/  IMAD.MOV.U32 R17, RZ, RZ, 0x1 ;  /* 0x00000001ff117424 */ /* 0x000fe400078e00ff */
[----:B------:R-:W-:-:S05]  /*0880*/  IMAD.MOV.U32 R16, RZ, RZ, RZ ;  /* 0x000000ffff107224 */ /* 0x000fca00078e00ff */
[----:B------:R-:W2:Y:S01]  /*0890*/  ATOMG.E.CAS.STRONG.GPU PT, R6, [R10], R16, R17 ;  /* 0x000000100a0673a9 */ /* 0x000ea200001ee111 */
[----:B------:R-:W-:Y:S01]  /*08a0*/  IMAD.MOV.U32 R14, RZ, RZ, 0x1 ;  /* 0x00000001ff0e7424 */ /* 0x000fe200078e00ff */
[----:B--2---:R-:W-:-:S13]  /*08b0*/  ISETP.NE.AND P1, PT, R6, RZ, PT ;  /* 0x000000ff0600720c */ /* 0x004fda0003f25270 */
[----:B------:R-:W0:Y:S01]  /*08c0*/  @!P1 LDC.64 R6, c[0x0][0x3a8] ;  /* 0x0000ea00ff069b82 */ /* 0x000e220000000a00 */
[----:B------:R1:W-:Y:S04]  /*08d0*/  @!P1 STG.E.U8 desc[UR8][R8.64], R14 ;  /* 0x0000000e08009986 */ /* 0x0003e8000c101108 */
[----:B------:R1:W-:Y:S04]  /*08e0*/  @!P1 STG.E desc[UR8][R12.64], R0 ;  /* 0x000000000c009986 */ /* 0x0003e8000c101908 */
[----:B0-----:R1:W-:Y:S02]  /*08f0*/  @!P1 STG.E.U8 desc[UR8][R6.64], RZ ;  /* 0x000000ff06009986 */ /* 0x0013e4000c101108 */
.L_x_89:
[----:B------:R-:W-:Y:S05]  /*0900*/  BSYNC.RECONVERGENT B0 ;  /* 0x0000000000007941 */ /* 0x000fea0003800200 */
.L_x_88:
[----:B------:R-:W-:Y:S02]  /*0910*/  IADD3 R10, P1, PT, R10, 0x4, RZ ;  /* 0x000000040a0a7810 */ /* 0x000fe40007f3e0ff */
[----:B-1----:R-:W-:Y:S02]  /*0920*/  IADD3 R12, P2, PT, R12, 0x4, RZ ;  /* 0x000000040c0c7810 */ /* 0x002fe40007f5e0ff */
[----:B------:R-:W-:Y:S01]  /*0930*/  IADD3 R8, P3, PT, R8, 0x1, RZ ;  /* 0x0000000108087810 */ /* 0x000fe20007f7e0ff */
[----:B------:R-:W-:Y:S01]  /*0940*/  IMAD.X R11, RZ, RZ, R11, P1 ;  /* 0x000000ffff0b7224 */ /* 0x000fe200008e060b */
[----:B------:R-:W-:Y:S01]  /*0950*/  IADD3 R15, PT, PT, R15, 0x1, RZ ;  /* 0x000000010f0f7810 */ /* 0x000fe20007ffe0ff */
[----:B------:R-:W-:Y:S02]  /*0960*/  IMAD.X R13, RZ, RZ, R13, P2 ;  /* 0x000000ffff0d7224 */ /* 0x000fe400010e060d */
[----:B------:R-:W-:Y:S01]  /*0970*/  IMAD.X R9, RZ, RZ, R9, P3 ;  /* 0x000000ffff097224 */ /* 0x000fe200018e0609 */
[----:B------:R-:W-:Y:S07]  /*0980*/  @P0 BRA `(.L_x_90) ;  /* 0xfffffffc009c0947 */ /* 0x000fee000383ffff */
.L_x_76:
[----:B------:R-:W-:Y:S05]  /*0990*/  BSYNC.RECONVERGENT B1 ;  /* 0x0000000000017941 */ /* 0x000fea0003800200 */
.L_x_75:
        /* <DEDUP_REMOVED lines=13> */
[----:B------:R-:W0:Y:S01]  /*0a70*/  LDC.64 R4, c[0x0][0x398] ;  /* 0x0000e600ff047b82 */ /* 0x000e220000000a00 */
[----:B------:R-:W-:Y:S02]  /*0a80*/  HFMA2 R7, -RZ, RZ, 0, 5.9604644775390625e-08 ;  /* 0x00000001ff077431 */ /* 0x000fe400000001ff */
[----:B------:R-:W-:Y:S02]  /*0a90*/  IMAD.MOV.U32 R6, RZ, RZ, RZ ;  /* 0x000000ffff067224 */ /* 0x000fe400078e00ff */
[----:B0-----:R-:W-:-:S06]  /*0aa0*/  IMAD.WIDE.U32 R4, R3, 0x4, R4 ;  /* 0x0000000403047825 */ /* 0x001fcc00078e0004 */
[----:B------:R-:W2:Y:S02]  /*0ab0*/  ATOMG.E.CAS.STRONG.GPU PT, R4, [R4], R6, R7 ;  /* 0x00000006040473a9 */ /* 0x000ea400001ee107 */
[----:B--2---:R-:W-:-:S13]  /*0ac0*/  ISETP.NE.AND P0, PT, R4, RZ, PT ;  /* 0x000000ff0400720c */ /* 0x004fda0003f05270 */
[----:B------:R-:W-:Y:S05]  /*0ad0*/  @P0 BRA `(.L_x_94) ;  /* 0x0000000000280947 */ /* 0x000fea0003800000 */
[----:B------:R-:W0:Y:S01]  /*0ae0*/  LDC.64 R4, c[0x0][0x3a0] ;  /* 0x0000e800ff047b82 */ /* 0x000e220000000a00 */
[----:B------:R-:W1:Y:S01]  /*0af0*/  LDCU.64 UR6, c[0x0][0x390] ;  /* 0x00007200ff0677ac */ /* 0x000e620008000a00 */
[----:B------:R-:W-:-:S06]  /*0b00*/  IMAD.MOV.U32 R2, RZ, RZ, 0x1 ;  /* 0x00000001ff027424 */ /* 0x000fcc00078e00ff */
[----:B------:R-:W2:Y:S01]  /*0b10*/  LDC.64 R8, c[0x0][0x3a8] ;  /* 0x0000ea00ff087b82 */ /* 0x000ea20000000a00 */
[----:B-1----:R-:W-:-:S05]  /*0b20*/  IADD3 R6, P0, PT, R3, UR6, RZ ;  /* 0x0000000603067c10 */ /* 0x002fca000ff1e0ff */
[----:B------:R-:W-:Y:S02]  /*0b30*/  IMAD.X R7, RZ, RZ, UR7, P0 ;  /* 0x00000007ff077e24 */ /* 0x000fe400080e06ff */
[----:B0-----:R-:W-:-:S03]  /*0b40*/  IMAD.WIDE.U32 R4, R3, 0x4, R4 ;  /* 0x0000000403047825 */ /* 0x001fc600078e0004 */
[----:B------:R0:W-:Y:S04]  /*0b50*/  STG.E.U8 desc[UR8][R6.64], R2 ;  /* 0x0000000206007986 */ /* 0x0001e8000c101108 */
[----:B------:R0:W-:Y:S04]  /*0b60*/  STG.E desc[UR8][R4.64], R0 ;  /* 0x0000000004007986 */ /* 0x0001e8000c101908 */
[----:B--2---:R0:W-:Y:S02]  /*0b70*/  STG.E.U8 desc[UR8][R8.64], RZ ;  /* 0x000000ff08007986 */ /* 0x0041e4000c101108 */
.L_x_94:
[----:B------:R-:W-:Y:S05]  /*0b80*/  BSYNC.RECONVERGENT B1 ;  /* 0x0000000000017941 */ /* 0x000fea0003800200 */
.L_x_93:
[----:B------:R-:W-:-:S07]  /*0b90*/  IADD3 R3, PT, PT, R3, 0x1, RZ ;  /* 0x0000000103037810 */ /* 0x000fce0007ffe0ff */
.L_x_92:
[----:B------:R-:W-:Y:S05]  /*0ba0*/  BSYNC.RECONVERGENT B0 ;  /* 0x0000000000007941 */ /* 0x000fea0003800200 */
.L_x_91:
        /* <DEDUP_REMOVED lines=9> */
[----:B------:R-:W-:Y:S01]  /*0c40*/  IADD3 R13, PT, PT, R12, R3, RZ ;  /* 0x000000030c0d7210 */ /* 0x000fe20007ffe0ff */
[----:B------:R-:W-:Y:S02]  /*0c50*/  IMAD.MOV R12, RZ, RZ, -R12 ;  /* 0x000000ffff0c7224 */ /* 0x000fe400078e0a0c */
[----:B------:R-:W-:-:S03]  /*0c60*/  IMAD R17, R0, UR4, R3 ;  /* 0x0000000400117c24 */ /* 0x000fc6000f8e0203 */
[----:B------:R-:W2:Y:S08]  /*0c70*/  LDC.64 R10, c[0x0][0x3a0] ;  /* 0x0000e800ff0a7b82 */ /* 0x000eb00000000a00 */
[----:B------:R-:W3:Y:S01]  /*0c80*/  LDC.64 R4, c[0x0][0x388] ;  /* 0x0000e200ff047b82 */ /* 0x000ee20000000a00 */
[C---:B-1----:R-:W-:Y:S01]  /*0c90*/  IADD3 R8, P0, PT, R3.reuse, UR6, RZ ;  /* 0x0000000603087c10 */ /* 0x042fe2000ff1e0ff */
[----:B0-----:R-:W-:-:S04]  /*0ca0*/  IMAD.WIDE.U32 R14, R3, 0x4, R14 ;  /* 0x00000004030e7825 */ /* 0x001fc800078e000e */
[----:B------:R-:W-:Y:S02]  /*0cb0*/  IMAD.MOV.U32 R2, RZ, RZ, R14 ;  /* 0x000000ffff027224 */ /* 0x000fe400078e000e */
[----:B------:R-:W-:Y:S02]  /*0cc0*/  IMAD.X R9, RZ, RZ, UR7, P0 ;  /* 0x00000007ff097e24 */ /* 0x000fe400080e06ff */
[----:B--2---:R-:W-:-:S07]  /*0cd0*/  IMAD.WIDE.U32 R10, R3, 0x4, R10 ;  /* 0x00000004030a7825 */ /* 0x004fce00078e000a */
.L_x_99:
[----:B---3--:R-:W-:-:S06]  /*0ce0*/  IMAD.WIDE R6, R17, 0x4, R4 ;  /* 0x0000000411067825 */ /* 0x008fcc00078e0204 */
[----:B------:R-:W2:Y:S01]  /*0cf0*/  LDG.E R6, desc[UR8][R6.64] ;  /* 0x0000000806067981 */ /* 0x000ea2000c1e1900 */
[----:B------:R-:W-:Y:S01]  /*0d00*/  VIADD R12, R12, 0x1 ;  /* 0x000000010c0c7836 */ /* 0x000fe20000000000 */
[----:B------:R-:W-:Y:S04]  /*0d10*/  BSSY.RECONVERGENT B1, `(.L_x_97) ;  /* 0x000000e000017945 */ /* 0x000fe80003800200 */
[----:B------:R-:W-:Y:S02]  /*0d20*/  ISETP.NE.AND P0, PT, R12, RZ, PT ;  /* 0x000000ff0c00720c */ /* 0x000fe40003f05270 */
[----:B--2---:R-:W-:-:S13]  /*0d30*/  ISETP.GE.AND P1, PT, R6, 0x1, PT ;  /* 0x000000010600780c */ /* 0x004fda0003f26270 */
[----:B------:R-:W-:Y:S05]  /*0d40*/  @!P1 BRA `(.L_x_98) ;  /* 0x0000000000289947 */ /* 0x000fea0003800000 */
[----:B------:R-:W-:Y:S01]  /*0d50*/  IMAD.MOV.U32 R19, RZ, RZ, 0x1 ;  /* 0x00000001ff137424 */ /* 0x000fe200078e00ff */
[----:B------:R-:W-:Y:S01]  /*0d60*/  MOV R18, RZ ;  /* 0x000000ff00127202 */ /* 0x000fe20000000f00 */
[----:B------:R-:W-:-:S05]  /*0d70*/  IMAD.MOV.U32 R14, RZ, RZ, R2 ;  /* 0x000000ffff0e7224 */ /* 0x000fca00078e0002 */
[----:B------:R-:W2:Y:S01]  /*0d80*/  ATOMG.E.CAS.STRONG.GPU PT, R6, [R14], R18, R19 ;  /* 0x000000120e0673a9 */ /* 0x000ea200001ee113 */
[----:B------:R-:W-:Y:S01]  /*0d90*/  IMAD.MOV.U32 R16, RZ, RZ, 0x1 ;  /* 0x00000001ff107424 */ /* 0x000fe200078e00ff */
[----:B--2---:R-:W-:-:S13]  /*0da0*/  ISETP.NE.AND P1, PT, R6, RZ, PT ;  /* 0x000000ff0600720c */ /* 0x004fda0003f25270 */
[----:B------:R-:W0:Y:S01]  /*0db0*/  @!P1 LDC.64 R6, c[0x0][0x3a8] ;  /* 0x0000ea00ff069b82 */ /* 0x000e220000000a00 */
[----:B------:R1:W-:Y:S04]  /*0dc0*/  @!P1 STG.E.U8 desc[UR8][R8.64], R16 ;  /* 0x0000001008009986 */ /* 0x0003e8000c101108 */
[----:B------:R1:W-:Y:S04]  /*0dd0*/  @!P1 STG.E desc[UR8][R10.64], R0 ;  /* 0x000000000a009986 */ /* 0x0003e8000c101908 */
[----:B0-----:R1:W-:Y:S02]  /*0de0*/  @!P1 STG.E.U8 desc[UR8][R6.64], RZ ;  /* 0x000000ff06009986 */ /* 0x0013e4000c101108 */
.L_x_98:
[----:B------:R-:W-:Y:S05]  /*0df0*/  BSYNC.RECONVERGENT B1 ;  /* 0x0000000000017941 */ /* 0x000fea0003800200 */
.L_x_97:
[----:B-1----:R-:W-:Y:S01]  /*0e00*/  IADD3 R10, P2, PT, R10, 0x4, RZ ;  /* 0x000000040a0a7810 */ /* 0x002fe20007f5e0ff */
[----:B------:R-:W-:Y:S01]  /*0e10*/  VIADD R17, R17, 0x1 ;  /* 0x0000000111117836 */ /* 0x000fe20000000000 */
[----:B------:R-:W-:Y:S02]  /*0e20*/  IADD3 R8, P3, PT, R8, 0x1, RZ ;  /* 0x0000000108087810 */ /* 0x000fe40007f7e0ff */
[----:B------:R-:W-:Y:S01]  /*0e30*/  IADD3 R2, P1, PT, R2, 0x4, RZ ;  /* 0x0000000402027810 */ /* 0x000fe20007f3e0ff */
[----:B------:R-:W-:Y:S02]  /*0e40*/  IMAD.X R11, RZ, RZ, R11, P2 ;  /* 0x000000ffff0b7224 */ /* 0x000fe400010e060b */
[----:B------:R-:W-:Y:S01]  /*0e50*/  IMAD.X R9, RZ, RZ, R9, P3 ;  /* 0x000000ffff097224 */ /* 0x000fe200018e0609 */
[----:B------:R-:W-:Y:S01]  /*0e60*/  IADD3.X R15, PT, PT, RZ, R15, RZ, P1, !PT ;  /* 0x0000000fff0f7210 */ /* 0x000fe20000ffe4ff */
[----:B------:R-:W-:Y:S08]  /*0e70*/  @P0 BRA `(.L_x_99) ;  /* 0xfffffffc00980947 */ /* 0x000ff0000383ffff */
.L_x_96:
[----:B------:R-:W-:Y:S05]  /*0e80*/  BSYNC.RECONVERGENT B0 ;  /* 0x0000000000007941 */ /* 0x000fea0003800200 */
.L_x_95:
[----:B------:R-:W0:Y:S02]  /*0e90*/  LDCU UR6, c[0x0][0x380] ;  /* 0x00007000ff0677ac */ /* 0x000e240008000800 */
[----:B0-----:R-:W-:-:S05]  /*0ea0*/  VIADD R2, R3, -UR6 ;  /* 0x8000000603027c36 */ /* 0x001fca0008000000 */
[----:B------:R-:W-:-:S13]  /*0eb0*/  ISETP.GT.U32.AND P0, PT, R2, -0x4, PT ;  /* 0xfffffffc0200780c */ /* 0x000fda0003f04070 */
[----:B------:R-:W-:Y:S05]  /*0ec0*/  @P0 EXIT ;  /* 0x000000000000094d */ /* 0x000fea0003800000 */
[----:B------:R-:W0:Y:S01]  /*0ed0*/  LDCU.128 UR12, c[0x0][0x390] ;  /* 0x00007200ff0c77ac */ /* 0x000e220008000c00 */
[----:B------:R-:W-:Y:S02]  /*0ee0*/  HFMA2 R2, -RZ, RZ, 0, 4.76837158203125e-07 ;  /* 0x00000008ff027431 */ /* 0x000fe400000001ff */
[----:B------:R-:W-:Y:S01]  /*0ef0*/  IMAD.MOV.U32 R3, RZ, RZ, 0x0 ;  /* 0x00000000ff037424 */ /* 0x000fe200078e00ff */
[----:B------:R-:W1:Y:S01]  /*0f00*/  LDCU.64 UR10, c[0x0][0x3a0] ;  /* 0x00007400ff0a77ac */ /* 0x000e620008000a00 */
[----:B------:R-:W-:Y:S01]  /*0f10*/  IMAD R10, R0, UR6, R13 ;  /* 0x00000006000a7c24 */ /* 0x000fe2000f8e020d */
[----:B------:R-:W2:Y:S01]  /*0f20*/  LDCU.64 UR4, c[0x0][0x388] ;  /* 0x00007100ff0477ac */ /* 0x000ea20008000a00 */
[C---:B------:R-:W-:Y:S01]  /*0f30*/  IMAD.WIDE.U32 R2, R13.reuse, 0x4, R2 ;  /* 0x000000040d027825 */ /* 0x040fe200078e0002 */
[----:B0-----:R-:W-:-:S03]  /*0f40*/  IADD3.X R11, P0, PT, R13, UR12, RZ, PT, !PT ;  /* 0x0000000c0d0b7c10 */ /* 0x001fc6000bf1e4ff */
[----:B------:R-:W-:Y:S01]  /*0f50*/  VIADD R13, R13, -UR6 ;  /* 0x800000060d0d7c36 */ /* 0x000fe20008000000 */
[C---:B------:R-:W-:Y:S02]  /*0f60*/  IADD3 R6, P2, PT, R2.reuse, UR14, RZ ;  /* 0x0000000e02067c10 */ /* 0x040fe4000ff5e0ff */
[----:B-1----:R-:W-:Y:S01]  /*0f70*/  IADD3 R4, P1, PT, R2, UR10, RZ ;  /* 0x0000000a02047c10 */ /* 0x002fe2000ff3e0ff */
[----:B------:R-:W-:Y:S01]  /*0f80*/  IMAD.X R12, RZ, RZ, UR13, P0 ;  /* 0x0000000dff0c7e24 */ /* 0x000fe200080e06ff */
[C---:B------:R-:W-:Y:S01]  /*0f90*/  IADD3.X R7, PT, PT, R3.reuse, UR15, RZ, P2, !PT ;  /* 0x0000000f03077c10 */ /* 0x040fe200097fe4ff */
[----:B--2---:R-:W-:Y:S01]  /*0fa0*/  UIADD3 UR4, UP0, UPT, UR4, 0x8, URZ ;  /* 0x0000000804047890 */ /* 0x004fe2000ff1e0ff */
[----:B------:R-:W-:-:S03]  /*0fb0*/  IADD3.X R5, PT, PT, R3, UR11, RZ, P1, !PT ;  /* 0x0000000b03057c10 */ /* 0x000fc60008ffe4ff */
[----:B------:R-:W-:-:S12]  /*0fc0*/  UIADD3.X UR5, UPT, UPT, URZ, UR5, URZ, UP0, !UPT ;  /* 0x00000005ff057290 */ /* 0x000fd800087fe4ff */
.L_x_108:
[----:B------:R-:W-:Y:S01]  /*0fd0*/  MOV R8, UR4 ;  /* 0x0000000400087c02 */ /* 0x000fe20008000f00 */
[----:B------:R-:W-:-:S04]  /*0fe0*/  IMAD.U32 R9, RZ, RZ, UR5 ;  /* 0x00000005ff097e24 */ /* 0x000fc8000f8e00ff */
[----:B------:R-:W-:-:S05]  /*0ff0*/  IMAD.WIDE R8, R10, 0x4, R8 ;  /* 0x000000040a087825 */ /* 0x000fca00078e0208 */
[----:B------:R-:W2:Y:S01]  /*1000*/  LDG.E R2, desc[UR8][R8.64+-0x8] ;  /* 0xfffff80808027981 */ /* 0x000ea2000c1e1900 */
[----:B------:R-:W-:Y:S01]  /*1010*/  BSSY.RECONVERGENT B0, `(.L_x_100) ;  /* 0x000000e000007945 */ /* 0x000fe20003800200 */
[----:B------:R-:W-:Y:S01]  /*1020*/  IMAD.MOV.U32 R3, RZ, RZ, R12 ;  /* 0x000000ffff037224 */ /* 0x000fe200078e000c */
[----:B--2---:R-:W-:Y:S01]  /*1030*/  ISETP.GE.AND P0, PT, R2, 0x1, PT ;  /* 0x000000010200780c */ /* 0x004fe20003f06270 */
[----:B------:R-:W-:-:S12]  /*1040*/  IMAD.MOV.U32 R2, RZ, RZ, R11 ;  /* 0x000000ffff027224 */ /* 0x000fd800078e000b */
[----:B------:R-:W-:Y:S05]  /*1050*/  @!P0 BRA `(.L_x_101) ;  /* 0x0000000000248947 */ /* 0x000fea0003800000 */
[----:B------:R-:W-:Y:S01]  /*1060*/  MOV R17, 0x1 ;  /* 0x0000000100117802 */ /* 0x000fe20000000f00 */
[----:B------:R-:W-:-:S05]  /*1070*/  IMAD.MOV.U32 R16, RZ, RZ, RZ ;  /* 0x000000ffff107224 */ /* 0x000fca00078e00ff */
[----:B------:R-:W2:Y:S02]  /*1080*/  ATOMG.E.CAS.STRONG.GPU PT, R11, [R6+-0x8], R16, R17 ;  /* 0xfffff810060b73a9 */ /* 0x000ea400001ee111 */
[----:B--2---:R-:W-:Y:S01]  /*1090*/  ISETP.NE.AND P0, PT, R11, RZ, PT ;  /* 0x000000ff0b00720c */ /* 0x004fe20003f05270 */
[----:B------:R-:W-:-:S12]  /*10a0*/  IMAD.MOV.U32 R11, RZ, RZ, 0x1 ;  /* 0x00000001ff0b7424 */ /* 0x000fd800078e00ff */
[----:B------:R-:W0:Y:S01]  /*10b0*/  @!P0 LDC.64 R14, c[0x0][0x3a8] ;  /* 0x0000ea00ff0e8b82 */ /* 0x000e220000000a00 */
[----:B------:R1:W-:Y:S04]  /*10c0*/  @!P0 STG.E.U8 desc[UR8][R2.64+-0x1], R11 ;  /* 0xffffff0b02008986 */ /* 0x0003e8000c101108 */
[----:B------:R1:W-:Y:S04]  /*10d0*/  @!P0 STG.E desc[UR8][R4.64+-0x8], R0 ;  /* 0xfffff80004008986 */ /* 0x0003e8000c101908 */
[----:B0-----:R1:W-:Y:S02]  /*10e0*/  @!P0 STG.E.U8 desc[UR8][R14.64], RZ ;  /* 0x000000ff0e008986 */ /* 0x0013e4000c101108 */
.L_x_101:
[----:B------:R-:W-:Y:S05]  /*10f0*/  BSYNC.RECONVERGENT B0 ;  /* 0x0000000000007941 */ /* 0x000fea0003800200 */
.L_x_100:
[----:B-1----:R-:W2:Y:S01]  /*1100*/  LDG.E R11, desc[UR8][R8.64+-0x4] ;  /* 0xfffffc08080b7981 */ /* 0x002ea2000c1e1900 */
        /* <DEDUP_REMOVED lines=12> */
.L_x_103:
[----:B------:R-:W-:Y:S05]  /*11d0*/  BSYNC.RECONVERGENT B0 ;  /* 0x0000000000007941 */ /* 0x000fea0003800200 */
.L_x_102:
        /* <DEDUP_REMOVED lines=8> */
[----:B------:R-:W-:-:S12]  /*1260*/  HFMA2 R11, -RZ, RZ, 0, 5.9604644775390625e-08 ;  /* 0x00000001ff0b7431 */ /* 0x000fd800000001ff */
[----:B------:R-:W0:Y:S01]  /*1270*/  @!P0 LDC.64 R14, c[0x0][0x3a8] ;  /* 0x0000ea00ff0e8b82 */ /* 0x000e220000000a00 */
[----:B------:R1:W-:Y:S04]  /*1280*/  @!P0 STG.E.U8 desc[UR8][R2.64+0x1], R11 ;  /* 0x0000010b02008986 */ /* 0x0003e8000c101108 */
[----:B------:R1:W-:Y:S04]  /*1290*/  @!P0 STG.E desc[UR8][R4.64], R0 ;  /* 0x0000000004008986 */ /* 0x0003e8000c101908 */
[----:B0-----:R1:W-:Y:S02]  /*12a0*/  @!P0 STG.E.U8 desc[UR8][R14.64], RZ ;  /* 0x000000ff0e008986 */ /* 0x0013e4000c101108 */
.L_x_105:
[----:B------:R-:W-:Y:S05]  /*12b0*/  BSYNC.RECONVERGENT B0 ;  /* 0x0000000000007941 */ /* 0x000fea0003800200 */
.L_x_104:
[----:B------:R-:W2:Y:S01]  /*12c0*/  LDG.E R8, desc[UR8][R8.64+0x4] ;  /* 0x0000040808087981 */ /* 0x000ea2000c1e1900 */
[----:B------:R-:W-:Y:S01]  /*12d0*/  VIADD R13, R13, 0x4 ;  /* 0x000000040d0d7836 */ /* 0x000fe20000000000 */
[----:B------:R-:W-:Y:S04]  /*12e0*/  BSSY.RECONVERGENT B0, `(.L_x_106) ;  /* 0x000000d000007945 */ /* 0x000fe80003800200 */
[----:B------:R-:W-:Y:S02]  /*12f0*/  ISETP.NE.AND P0, PT, R13, RZ, PT ;  /* 0x000000ff0d00720c */ /* 0x000fe40003f05270 */
[----:B--2---:R-:W-:-:S13]  /*1300*/  ISETP.GE.AND P1, PT, R8, 0x1, PT ;  /* 0x000000010800780c */ /* 0x004fda0003f26270 */
[----:B------:R-:W-:Y:S05]  /*1310*/  @!P1 BRA `(.L_x_107) ;  /* 0x0000000000249947 */ /* 0x000fea0003800000 */
[----:B-1----:R-:W-:Y:S02]  /*1320*/  IMAD.MOV.U32 R15, RZ, RZ, 0x1 ;  /* 0x00000001ff0f7424 */ /* 0x002fe400078e00ff */
[----:B------:R-:W-:-:S05]  /*1330*/  IMAD.MOV.U32 R14, RZ, RZ, RZ ;  /* 0x000000ffff0e7224 */ /* 0x000fca00078e00ff */
[----:B------:R-:W2:Y:S01]  /*1340*/  ATOMG.E.CAS.STRONG.GPU PT, R8, [R6+0x4], R14, R15 ;  /* 0x0000040e060873a9 */ /* 0x000ea200001ee10f */
[----:B------:R-:W-:Y:S01]  /*1350*/  HFMA2 R11, -RZ, RZ, 0, 5.9604644775390625e-08 ;  /* 0x00000001ff0b7431 */ /* 0x000fe200000001ff */
[----:B--2---:R-:W-:-:S13]  /*1360*/  ISETP.NE.AND P1, PT, R8, RZ, PT ;  /* 0x000000ff0800720c */ /* 0x004fda0003f25270 */
[----:B------:R-:W0:Y:S01]  /*1370*/  @!P1 LDC.64 R8, c[0x0][0x3a8] ;  /* 0x0000ea00ff089b82 */ /* 0x000e220000000a00 */
[----:B------:R2:W-:Y:S04]  /*1380*/  @!P1 STG.E.U8 desc[UR8][R2.64+0x2], R11 ;  /* 0x0000020b02009986 */ /* 0x0005e8000c101108 */
[----:B------:R2:W-:Y:S04]  /*1390*/  @!P1 STG.E desc[UR8][R4.64+0x4], R0 ;  /* 0x0000040004009986 */ /* 0x0005e8000c101908 */
[----:B0-----:R2:W-:Y:S02]  /*13a0*/  @!P1 STG.E.U8 desc[UR8][R8.64], RZ ;  /* 0x000000ff08009986 */ /* 0x0015e4000c101108 */
.L_x_107:
[----:B------:R-:W-:Y:S05]  /*13b0*/  BSYNC.RECONVERGENT B0 ;  /* 0x0000000000007941 */ /* 0x000fea0003800200 */
.L_x_106:
        /* <DEDUP_REMOVED lines=8> */
[----:B------:R-:W-:Y:S05]  /*1440*/  EXIT ;  /* 0x000000000000794d */ /* 0x000fea0003800000 */
.L_x_109:
        /* <DEDUP_REMOVED lines=11> */
.L_x_232:


//--------------------- .text._Z12printGPUBoolPbi --------------------------
	.section	.text._Z12printGPUBoolPbi,"ax",@progbits
	.align	128
        .global         _Z12printGPUBoolPbi
        .type           _Z12printGPUBoolPbi,@function
        .size           _Z12printGPUBoolPbi,(.L_x_233 - _Z12printGPUBoolPbi)
        .other          _Z12printGPUBoolPbi,@"STO_CUDA_ENTRY STV_DEFAULT"
_Z12printGPUBoolPbi:
.text._Z12printGPUBoolPbi:
[----:B------:R-:W0:Y:S01]  /*0000*/  LDC R1, c[0x0][0x37c] ;  /* 0x0000df00ff017b82 */ /* 0x000e220000000800 */
[----:B------:R-:W1:Y:S01]  /*0010*/  LDCU UR4, c[0x0][0x388] ;  /* 0x00007100ff0477ac */ /* 0x000e620008000800 */
[----:B0-----:R-:W-:Y:S01]  /*0020*/  VIADD R1, R1, 0xfffffff8 ;  /* 0xfffffff801017836 */ /* 0x001fe20000000000 */
[----:B------:R-:W0:Y:S01]  /*0030*/  LDCU UR5, c[0x0][0x2f8] ;  /* 0x00005f00ff0577ac */ /* 0x000e220008000800 */
[----:B------:R-:W2:Y:S01]  /*0040*/  LDCU UR6, c[0x0][0x2fc] ;  /* 0x00005f80ff0677ac */ /* 0x000ea20008000800 */
[----:B-1----:R-:W-:Y:S02]  /*0050*/  UISETP.GE.AND UP0, UPT, UR4, 0x1, UPT ;  /* 0x000000010400788c */ /* 0x002fe4000bf06270 */
[----:B0-----:R-:W-:-:S05]  /*0060*/  IADD3 R18, P0, PT, R1, UR5, RZ ;  /* 0x0000000501127c10 */ /* 0x001fca000ff1e0ff */
[----:B--2---:R-:W-:Y:S02]  /*0070*/  IMAD.X R2, RZ, RZ, UR6, P0 ;  /* 0x00000006ff027e24 */ /* 0x004fe400080e06ff */
[----:B------:R-:W-:Y:S06]  /*0080*/  BRA.U !UP0, `(.L_x_110) ;  /* 0x0000001508887547 */ /* 0x000fec000b800000 */
[----:B------:R-:W-:Y:S01]  /*0090*/  UISETP.GE.U32.AND UP0, UPT, UR4, 0x10, UPT ;  /* 0x000000100400788c */ /* 0x000fe2000bf06070 */
[----:B------:R-:W-:Y:S01]  /*00a0*/  IMAD.MOV.U32 R19, RZ, RZ, RZ ;  /* 0x000000ffff137224 */ /* 0x000fe200078e00ff */
[----:B------:R-:W0:Y:S01]  /*00b0*/  LDCU.64 UR36, c[0x0][0x358] ;  /* 0x00006b00ff2477ac */ /* 0x000e220008000a00 */
[----:B------:R-:W-:-:S06]  /*00c0*/  ULOP3.LUT UR38, UR4, 0xf, URZ, 0xc0, !UPT ;  /* 0x0000000f04267892 */ /* 0x000fcc000f8ec0ff */
[----:B------:R-:W-:Y:S06]  /*00d0*/  BRA.U !UP0, `(.L_x_111) ;  /* 0x0000000908cc7547 */ /* 0x000fec000b800000 */
[----:B------:R-:W1:Y:S01]  /*00e0*/  LDCU.64 UR6, c[0x0][0x380] ;  /* 0x00007000ff0677ac */ /* 0x000e620008000a00 */
[----:B------:R-:W-:Y:S01]  /*00f0*/  BSSY.RECONVERGENT B6, `(.L_x_111) ;  /* 0x00000b1000067945 */ /* 0x000fe20003800200 */
[----:B------:R-:W-:-:S04]  /*0100*/  ULOP3.LUT UR4, UR4, 0x7ffffff0, URZ, 0xc0, !UPT ;  /* 0x7ffffff004047892 */ /* 0x000fc8000f8ec0ff */
[----:B------:R-:W-:Y:S02]  /*0110*/  UIADD3 UR8, UPT, UPT, -UR4, URZ, URZ ;  /* 0x000000ff04087290 */ /* 0x000fe4000fffe1ff */
[----:B------:R-:W-:-:S04]  /*0120*/  MOV R19, UR4 ;  /* 0x0000000400137c02 */ /* 0x000fc80008000f00 */
[----:B------:R-:W-:Y:S01]  /*0130*/  IMAD.U32 R23, RZ, RZ, UR8 ;  /* 0x00000008ff177e24 */ /* 0x000fe2000f8e00ff */
[----:B-1----:R-:W-:-:S04]  /*0140*/  UIADD3 UR5, UP0, UPT, UR6, 0x7, URZ ;  /* 0x0000000706057890 */ /* 0x002fc8000ff1e0ff */
[----:B------:R-:W-:Y:S02]  /*0150*/  UIADD3.X UR6, UPT, UPT, URZ, UR7, URZ, UP0, !UPT ;  /* 0x00000007ff067290 */ /* 0x000fe400087fe4ff */
[----:B------:R-:W-:-:S04]  /*0160*/  IMAD.U32 R16, RZ, RZ, UR5 ;  /* 0x00000005ff107e24 */ /* 0x000fc8000f8e00ff */
[----:B------:R-:W-:-:S07]  /*0170*/  IMAD.U32 R17, RZ, RZ, UR6 ;  /* 0x00000006ff117e24 */ /* 0x000fce000f8e00ff */
.L_x_128:
[----:B0-----:R-:W2:Y:S01]  /*0180*/  LDG.E.S8 R0, desc[UR36][R16.64+-0x7] ;  /* 0xfffff92410007981 */ /* 0x001ea2000c1e1300 */
[----:B------:R-:W-:Y:S01]  /*0190*/  MOV R22, 0x18 ;  /* 0x0000001800167802 */ /* 0x000fe20000000f00 */
[----:B------:R-:W0:Y:S01]  /*01a0*/  LDCU.64 UR4, c[0x4][URZ] ;  /* 0x01000000ff0477ac */ /* 0x000e220008000a00 */
[----:B------:R-:W-:Y:S01]  /*01b0*/  IADD3 R23, PT, PT, R23, 0x10, RZ ;  /* 0x0000001017177810 */ /* 0x000fe20007ffe0ff */
[----:B------:R-:W-:Y:S01]  /*01c0*/  IMAD.MOV.U32 R6, RZ, RZ, R18 ;  /* 0x000000ffff067224 */ /* 0x000fe200078e0012 */
[----:B------:R1:W3:Y:S01]  /*01d0*/  LDC.64 R8, c[0x4][R22] ;  /* 0x0100000016087b82 */ /* 0x0002e20000000a00 */
[----:B------:R-:W-:Y:S02]  /*01e0*/  MOV R7, R2 ;  /* 0x0000000200077202 */ /* 0x000fe40000000f00 */
[----:B------:R-:W-:-:S04]  /*01f0*/  ISETP.NE.AND P0, PT, R23, RZ, PT ;  /* 0x000000ff1700720c */ /* 0x000fc80003f05270 */
[----:B------:R-:W-:Y:S01]  /*0200*/  P2R R24, PR, RZ, 0x1 ;  /* 0x00000001ff187803 */ /* 0x000fe20000000000 */
[----:B0-----:R-:W-:Y:S02]  /*0210*/  IMAD.U32 R4, RZ, RZ, UR4 ;  /* 0x00000004ff047e24 */ /* 0x001fe4000f8e00ff */
[----:B------:R-:W-:Y:S01]  /*0220*/  IMAD.U32 R5, RZ, RZ, UR5 ;  /* 0x00000005ff057e24 */ /* 0x000fe2000f8e00ff */
[----:B--23--:R1:W-:Y:S06]  /*0230*/  STL [R1], R0 ;  /* 0x0000000001007387 */ /* 0x00c3ec0000100800 */
[----:B------:R-:W-:-:S07]  /*0240*/  LEPC R20, `(.L_x_112) ;  /* 0x000000001014794e */ /* 0x000fce0000000000 */
[----:B-1----:R-:W-:Y:S05]  /*0250*/  CALL.ABS.NOINC R8 ;  /* 0x0000000008007343 */ /* 0x002fea0003c00000 */
.L_x_112:
[----:B------:R-:W2:Y:S01]  /*0260*/  LDG.E.S8 R0, desc[UR36][R16.64+-0x6] ;  /* 0xfffffa2410007981 */ /* 0x000ea2000c1e1300 */
[----:B------:R0:W1:Y:S01]  /*0270*/  LDC.64 R8, c[0x4][R22] ;  /* 0x0100000016087b82 */ /* 0x0000620000000a00 */
[----:B------:R-:W3:Y:S01]  /*0280*/  LDCU.64 UR4, c[0x4][URZ] ;  /* 0x01000000ff0477ac */ /* 0x000ee20008000a00 */
[----:B------:R-:W-:Y:S01]  /*0290*/  IMAD.MOV.U32 R6, RZ, RZ, R18 ;  /* 0x000000ffff067224 */ /* 0x000fe200078e0012 */
[----:B------:R-:W-:Y:S01]  /*02a0*/  MOV R7, R2 ;  /* 0x0000000200077202 */ /* 0x000fe20000000f00 */
[----:B---3--:R-:W-:Y:S02]  /*02b0*/  IMAD.U32 R4, RZ, RZ, UR4 ;  /* 0x00000004ff047e24 */ /* 0x008fe4000f8e00ff */
[----:B------:R-:W-:Y:S01]  /*02c0*/  IMAD.U32 R5, RZ, RZ, UR5 ;  /* 0x00000005ff057e24 */ /* 0x000fe2000f8e00ff */
[----:B-12---:R0:W-:Y:S06]  /*02d0*/  STL [R1], R0 ;  /* 0x0000000001007387 */ /* 0x0061ec0000100800 */
[----:B------:R-:W-:-:S07]  /*02e0*/  LEPC R20, `(.L_x_113) ;  /* 0x000000001014794e */ /* 0x000fce0000000000 */
[----:B0-----:R-:W-:Y:S05]  /*02f0*/  CALL.ABS.NOINC R8 ;  /* 0x0000000008007343 */ /* 0x001fea0003c00000 */
.L_x_113:
        /* <DEDUP_REMOVED lines=10> */
.L_x_114:
        /* <DEDUP_REMOVED lines=10> */
.L_x_115:
        /* <DEDUP_REMOVED lines=10> */
.L_x_116:
[----:B------:R-:W2:Y:S01]  /*04e0*/  LDG.E.S8 R0, desc[UR36][R16.64+-0x2] ;  /* 0xfffffe2410007981 */ /* 0x000ea2000c1e1300 */
[----:B------:R0:W1:Y:S01]  /*04f0*/  LDC.64 R8, c[0x4][R22] ;  /* 0x0100000016087b82 */ /* 0x0000620000000a00 */
[----:B------:R-:W3:Y:S01]  /*0500*/  LDCU.64 UR4, c[0x4][URZ] ;  /* 0x01000000ff0477ac */ /* 0x000ee20008000a00 */
[----:B------:R-:W-:Y:S01]  /*0510*/  MOV R6, R18 ;  /* 0x0000001200067202 */ /* 0x000fe20000000f00 */
[----:B------:R-:W-:Y:S02]  /*0520*/  IMAD.MOV.U32 R7, RZ, RZ, R2 ;  /* 0x000000ffff077224 */ /* 0x000fe400078e0002 */
[----:B---3--:R-:W-:Y:S02]  /*0530*/  IMAD.U32 R4, RZ, RZ, UR4 ;  /* 0x00000004ff047e24 */ /* 0x008fe4000f8e00ff */
[----:B------:R-:W-:Y:S01]  /*0540*/  IMAD.U32 R5, RZ, RZ, UR5 ;  /* 0x00000005ff057e24 */ /* 0x000fe2000f8e00ff */
[----:B-12---:R0:W-:Y:S06]  /*0550*/  STL [R1], R0 ;  /* 0x0000000001007387 */ /* 0x0061ec0000100800 */
[----:B------:R-:W-:-:S07]  /*0560*/  LEPC R20, `(.L_x_117) ;  /* 0x000000001014794e */ /* 0x000fce0000000000 */
[----:B0-----:R-:W-:Y:S05]  /*0570*/  CALL.ABS.NOINC R8 ;  /* 0x0000000008007343 */ /* 0x001fea0003c00000 */
.L_x_117:
[----:B------:R-:W2:Y:S01]  /*0580*/  LDG.E.S8 R0, desc[UR36][R16.64+-0x1] ;  /* 0xffffff2410007981 */ /* 0x000ea2000c1e1300 */
[----:B------:R0:W1:Y:S01]  /*0590*/  LDC.64 R8, c[0x4][R22] ;  /* 0x0100000016087b82 */ /* 0x0000620000000a00 */
[----:B------:R-:W3:Y:S01]  /*05a0*/  LDCU.64 UR4, c[0x4][URZ] ;  /* 0x01000000ff0477ac */ /* 0x000ee20008000a00 */
[----:B------:R-:W-:Y:S02]  /*05b0*/  IMAD.MOV.U32 R6, RZ, RZ, R18 ;  /* 0x000000ffff067224 */ /* 0x000fe400078e0012 */
[----:B------:R-:W-:Y:S02]  /*05c0*/  IMAD.MOV.U32 R7, RZ, RZ, R2 ;  /* 0x000000ffff077224 */ /* 0x000fe400078e0002 */
[----:B---3--:R-:W-:Y:S01]  /*05d0*/  IMAD.U32 R4, RZ, RZ, UR4 ;  /* 0x00000004ff047e24 */ /* 0x008fe2000f8e00ff */
[----:B------:R-:W-:Y:S01]  /*05e0*/  MOV R5, UR5 ;  /* 0x0000000500057c02 */ /* 0x000fe20008000f00 */
[----:B-12---:R0:W-:Y:S06]  /*05f0*/  STL [R1], R0 ;  /* 0x0000000001007387 */ /* 0x0061ec0000100800 */
[----:B------:R-:W-:-:S07]  /*0600*/  LEPC R20, `(.L_x_118) ;  /* 0x000000001014794e */ /* 0x000fce0000000000 */
[----:B0-----:R-:W-:Y:S05]  /*0610*/  CALL.ABS.NOINC R8 ;  /* 0x0000000008007343 */ /* 0x001fea0003c00000 */
.L_x_118:
[----:B------:R-:W2:Y:S01]  /*0620*/  LDG.E.S8 R0, desc[UR36][R16.64] ;  /* 0x0000002410007981 */ /* 0x000ea2000c1e1300 */
[----:B------:R0:W1:Y:S01]  /*0630*/  LDC.64 R8, c[0x4][R22] ;  /* 0x0100000016087b82 */ /* 0x0000620000000a00 */
[----:B------:R-:W3:Y:S01]  /*0640*/  LDCU.64 UR4, c[0x4][URZ] ;  /* 0x01000000ff0477ac */ /* 0x000ee20008000a00 */
[----:B------:R-:W-:Y:S01]  /*0650*/  IMAD.MOV.U32 R6, RZ, RZ, R18 ;  /* 0x000000ffff067224 */ /* 0x000fe200078e0012 */
[----:B------:R-:W-:Y:S02]  /*0660*/  MOV R7, R2 ;  /* 0x0000000200077202 */ /* 0x000fe40000000f00 */
[----:B---3--:R-:W-:Y:S01]  /*0670*/  MOV R4, UR4 ;  /* 0x0000000400047c02 */ /* 0x008fe20008000f00 */
[----:B------:R-:W-:Y:S01]  /*0680*/  IMAD.U32 R5, RZ, RZ, UR5 ;  /* 0x00000005ff057e24 */ /* 0x000fe2000f8e00ff */
[----:B-12---:R0:W-:Y:S06]  /*0690*/  STL [R1], R0 ;  /* 0x0000000001007387 */ /* 0x0061ec0000100800 */
[----:B------:R-:W-:-:S07]  /*06a0*/  LEPC R20, `(.L_x_119) ;  /* 0x000000001014794e */ /* 0x000fce0000000000 */
[----:B0-----:R-:W-:Y:S05]  /*06b0*/  CALL.ABS.NOINC R8 ;  /* 0x0000000008007343 */ /* 0x001fea0003c00000 */
.L_x_119:
        /* <DEDUP_REMOVED lines=10> */
.L_x_120:
        /* <DEDUP_REMOVED lines=10> */
.L_x_121:
        /* <DEDUP_REMOVED lines=10> */
.L_x_122:
        /* <DEDUP_REMOVED lines=10> */
.L_x_123:
        /* <DEDUP_REMOVED lines=10> */
.L_x_124:
        /* <DEDUP_REMOVED lines=10> */
.L_x_125:
        /* <DEDUP_REMOVED lines=10> */
.L_x_126:
        /* <DEDUP_REMOVED lines=10> */
.L_x_127:
[----:B------:R-:W-:Y:S02]  /*0bc0*/  ISETP.NE.AND P6, PT, R24, RZ, PT ;  /* 0x000000ff1800720c */ /* 0x000fe40003fc5270 */
[----:B------:R-:W-:-:S04]  /*0bd0*/  IADD3 R16, P0, PT, R16, 0x10, RZ ;  /* 0x0000001010107810 */ /* 0x000fc80007f1e0ff */
[----:B------:R-:W-:-:S07]  /*0be0*/  IADD3.X R17, PT, PT, RZ, R17, RZ, P0, !PT ;  /* 0x00000011ff117210 */ /* 0x000fce00007fe4ff */
[----:B------:R-:W-:Y:S05]  /*0bf0*/  @P6 BRA `(.L_x_128) ;  /* 0xfffffff400606947 */ /* 0x000fea000383ffff */
[----:B------:R-:W-:Y:S05]  /*0c00*/  BSYNC.RECONVERGENT B6 ;  /* 0x0000000000067941 */ /* 0x000fea0003800200 */
.L_x_111:
[----:B------:R-:W-:Y:S01]  /*0c10*/  UISETP.NE.AND UP0, UPT, UR38, URZ, UPT ;  /* 0x000000ff2600728c */ /* 0x000fe2000bf05270 */
[----:B------:R-:W-:Y:S08]  /*0c20*/  BSSY.RECONVERGENT B6, `(.L_x_110) ;  /* 0x00000a8000067945 */ /* 0x000ff00003800200 */
[----:B------:R-:W-:Y:S05]  /*0c30*/  BRA.U !UP0, `(.L_x_129) ;  /* 0x0000000908987547 */ /* 0x000fea000b800000 */
[----:B------:R-:W1:Y:S01]  /*0c40*/  LDC R23, c[0x0][0x388] ;  /* 0x0000e200ff177b82 */ /* 0x000e620000000800 */
[----:B------:R-:W-:Y:S01]  /*0c50*/  UISETP.GE.U32.AND UP0, UPT, UR38, 0x8, UPT ;  /* 0x000000082600788c */ /* 0x000fe2000bf06070 */
[----:B-1----:R-:W-:-:S08]  /*0c60*/  LOP3.LUT R23, R23, 0x7, RZ, 0xc0, !PT ;  /* 0x0000000717177812 */ /* 0x002fd000078ec0ff */
[----:B------:R-:W-:Y:S05]  /*0c70*/  BRA.U !UP0, `(.L_x_130) ;  /* 0x0000000508547547 */ /* 0x000fea000b800000 */
[----:B------:R-:W1:Y:S02]  /*0c80*/  LDCU.64 UR4, c[0x0][0x380] ;  /* 0x00007000ff0477ac */ /* 0x000e640008000a00 */
[----:B-1----:R-:W-:-:S05]  /*0c90*/  IADD3 R16, P0, PT, R19, UR4, RZ ;  /* 0x0000000413107c10 */ /* 0x002fca000ff1e0ff */
[----:B------:R-:W-:Y:S01]  /*0ca0*/  IMAD.X R17, RZ, RZ, UR5, P0 ;  /* 0x00000005ff117e24 */ /* 0x000fe200080e06ff */
[----:B------:R-:W-:Y:S01]  /*0cb0*/  MOV R22, 0x18 ;  /* 0x0000001800167802 */ /* 0x000fe20000000f00 */
[----:B------:R-:W1:Y:S03]  /*0cc0*/  LDCU.64 UR4, c[0x4][URZ] ;  /* 0x01000000ff0477ac */ /* 0x000e660008000a00 */
[----:B0-----:R-:W2:Y:S01]  /*0cd0*/  LDG.E.S8 R0, desc[UR36][R16.64] ;  /* 0x0000002410007981 */ /* 0x001ea2000c1e1300 */
[----:B------:R0:W3:Y:S01]  /*0ce0*/  LDC.64 R8, c[0x4][R22] ;  /* 0x0100000016087b82 */ /* 0x0000e20000000a00 */
[----:B------:R-:W-:Y:S02]  /*0cf0*/  IMAD.MOV.U32 R6, RZ, RZ, R18 ;  /* 0x000000ffff067224 */ /* 0x000fe400078e0012 */
[----:B------:R-:W-:Y:S02]  /*0d00*/  IMAD.MOV.U32 R7, RZ, RZ, R2 ;  /* 0x000000ffff077224 */ /* 0x000fe400078e0002 */
[----:B-1----:R-:W-:Y:S01]  /*0d10*/  IMAD.U32 R4, RZ, RZ, UR4 ;  /* 0x00000004ff047e24 */ /* 0x002fe2000f8e00ff */
[----:B------:R-:W-:Y:S01]  /*0d20*/  MOV R5, UR5 ;  /* 0x0000000500057c02 */ /* 0x000fe20008000f00 */
[----:B--23--:R0:W-:Y:S06]  /*0d30*/  STL [R1], R0 ;  /* 0x0000000001007387 */ /* 0x00c1ec0000100800 */
[----:B------:R-:W-:-:S07]  /*0d40*/  LEPC R20, `(.L_x_131) ;  /* 0x000000001014794e */ /* 0x000fce0000000000 */
[----:B0-----:R-:W-:Y:S05]  /*0d50*/  CALL.ABS.NOINC R8 ;  /* 0x0000000008007343 */ /* 0x001fea0003c00000 */
.L_x_131:
        /* <DEDUP_REMOVED lines=10> */
.L_x_132:
        /* <DEDUP_REMOVED lines=10> */
.L_x_133:
        /* <DEDUP_REMOVED lines=10> */
.L_x_134:
        /* <DEDUP_REMOVED lines=10> */
.L_x_135:
        /* <DEDUP_REMOVED lines=10> */
.L_x_136:
        /* <DEDUP_REMOVED lines=10> */
.L_x_137:
        /* <DEDUP_REMOVED lines=10> */
.L_x_138:
[----:B------:R-:W-:-:S07]  /*11c0*/  VIADD R19, R19, 0x8 ;  /* 0x0000000813137836 */ /* 0x000fce0000000000 */
.L_x_130:
[----:B------:R-:W-:-:S13]  /*11d0*/  ISETP.NE.AND P0, PT, R23, RZ, PT ;  /* 0x000000ff1700720c */ /* 0x000fda0003f05270 */
[----:B------:R-:W-:Y:S05]  /*11e0*/  @!P0 BRA `(.L_x_129) ;  /* 0x00000004002c8947 */ /* 0x000fea0003800000 */
[----:B------:R-:W1:Y:S01]  /*11f0*/  LDC R0, c[0x0][0x388] ;  /* 0x0000e200ff007b82 */ /* 0x000e620000000800 */
[----:B------:R-:W-:Y:S02]  /*1200*/  ISETP.GE.U32.AND P0, PT, R23, 0x4, PT ;  /* 0x000000041700780c */ /* 0x000fe40003f06070 */
[----:B-1----:R-:W-:-:S11]  /*1210*/  LOP3.LUT R23, R0, 0x3, RZ, 0xc0, !PT ;  /* 0x0000000300177812 */ /* 0x002fd600078ec0ff */
[----:B------:R-:W-:Y:S05]  /*1220*/  @!P0 BRA `(.L_x_139) ;  /* 0x0000000000b48947 */ /* 0x000fea0003800000 */
[----:B------:R-:W1:Y:S02]  /*1230*/  LDCU.64 UR4, c[0x0][0x380] ;  /* 0x00007000ff0477ac */ /* 0x000e640008000a00 */
[----:B-1----:R-:W-:-:S05]  /*1240*/  IADD3 R16, P0, PT, R19, UR4, RZ ;  /* 0x0000000413107c10 */ /* 0x002fca000ff1e0ff */
[----:B------:R-:W-:Y:S01]  /*1250*/  IMAD.X R17, RZ, RZ, UR5, P0 ;  /* 0x00000005ff117e24 */ /* 0x000fe200080e06ff */
[----:B------:R-:W-:Y:S01]  /*1260*/  MOV R22, 0x18 ;  /* 0x0000001800167802 */ /* 0x000fe20000000f00 */
[----:B------:R-:W1:Y:S03]  /*1270*/  LDCU.64 UR4, c[0x4][URZ] ;  /* 0x01000000ff0477ac */ /* 0x000e660008000a00 */
[----:B0-----:R-:W2:Y:S01]  /*1280*/  LDG.E.S8 R0, desc[UR36][R16.64] ;  /* 0x0000002410007981 */ /* 0x001ea2000c1e1300 */
[----:B------:R0:W3:Y:S01]  /*1290*/  LDC.64 R8, c[0x4][R22] ;  /* 0x0100000016087b82 */ /* 0x0000e20000000a00 */
[----:B------:R-:W-:Y:S01]  /*12a0*/  IMAD.MOV.U32 R6, RZ, RZ, R18 ;  /* 0x000000ffff067224 */ /* 0x000fe200078e0012 */
[----:B------:R-:W-:Y:S02]  /*12b0*/  MOV R7, R2 ;  /* 0x0000000200077202 */ /* 0x000fe40000000f00 */
[----:B-1----:R-:W-:Y:S01]  /*12c0*/  MOV R4, UR4 ;  /* 0x0000000400047c02 */ /* 0x002fe20008000f00 */
[----:B------:R-:W-:Y:S01]  /*12d0*/  IMAD.U32 R5, RZ, RZ, UR5 ;  /* 0x00000005ff057e24 */ /* 0x000fe2000f8e00ff */
[----:B--23--:R0:W-:Y:S06]  /*12e0*/  STL [R1], R0 ;  /* 0x0000000001007387 */ /* 0x00c1ec0000100800 */
[----:B------:R-:W-:-:S07]  /*12f0*/  LEPC R20, `(.L_x_140) ;  /* 0x000000001014794e */ /* 0x000fce0000000000 */
[----:B0-----:R-:W-:Y:S05]  /*1300*/  CALL.ABS.NOINC R8 ;  /* 0x0000000008007343 */ /* 0x001fea0003c00000 */
.L_x_140:
        /* <DEDUP_REMOVED lines=10> */
.L_x_141:
        /* <DEDUP_REMOVED lines=10> */
.L_x_142:
        /* <DEDUP_REMOVED lines=10> */
.L_x_143:
[----:B------:R-:W-:-:S07]  /*14f0*/  VIADD R19, R19, 0x4 ;  /* 0x0000000413137836 */ /* 0x000fce0000000000 */
.L_x_139:
[----:B------:R-:W-:-:S13]  /*1500*/  ISETP.NE.AND P0, PT, R23, RZ, PT ;  /* 0x000000ff1700720c */ /* 0x000fda0003f05270 */
[----:B------:R-:W-:Y:S05]  /*1510*/  @!P0 BRA `(.L_x_129) ;  /* 0x0000000000608947 */ /* 0x000fea0003800000 */
[----:B------:R-:W1:Y:S01]  /*1520*/  LDCU.64 UR4, c[0x0][0x380] ;  /* 0x00007000ff0477ac */ /* 0x000e620008000a00 */
[----:B------:R-:W-:Y:S01]  /*1530*/  IMAD.MOV R23, RZ, RZ, -R23 ;  /* 0x000000ffff177224 */ /* 0x000fe200078e0a17 */
[----:B-1----:R-:W-:-:S04]  /*1540*/  IADD3 R19, P0, PT, R19, UR4, RZ ;  /* 0x0000000413137c10 */ /* 0x002fc8000ff1e0ff */
[----:B------:R-:W-:-:S09]  /*1550*/  IADD3.X R16, PT, PT, RZ, UR5, RZ, P0, !PT ;  /* 0x00000005ff107c10 */ /* 0x000fd200087fe4ff */
.L_x_145:
[----:B------:R-:W-:Y:S02]  /*1560*/  IMAD.MOV.U32 R10, RZ, RZ, R19 ;  /* 0x000000ffff0a7224 */ /* 0x000fe400078e0013 */
[----:B------:R-:W-:Y:S01]  /*1570*/  IMAD.MOV.U32 R11, RZ, RZ, R16 ;  /* 0x000000ffff0b7224 */ /* 0x000fe200078e0010 */
[----:B------:R-:W-:Y:S01]  /*1580*/  MOV R8, 0x18 ;  /* 0x0000001800087802 */ /* 0x000fe20000000f00 */
[----:B------:R-:W1:Y:S03]  /*1590*/  LDCU.64 UR4, c[0x4][URZ] ;  /* 0x01000000ff0477ac */ /* 0x000e660008000a00 */
[----:B0-----:R-:W2:Y:S01]  /*15a0*/  LDG.E.S8 R0, desc[UR36][R10.64] ;  /* 0x000000240a007981 */ /* 0x001ea2000c1e1300 */
[----:B------:R-:W-:Y:S01]  /*15b0*/  IADD3 R23, PT, PT, R23, 0x1, RZ ;  /* 0x0000000117177810 */ /* 0x000fe20007ffe0ff */
[----:B------:R-:W0:Y:S01]  /*15c0*/  LDC.64 R8, c[0x4][R8] ;  /* 0x0100000008087b82 */ /* 0x000e220000000a00 */
[----:B------:R-:W-:Y:S01]  /*15d0*/  MOV R6, R18 ;  /* 0x0000001200067202 */ /* 0x000fe20000000f00 */
[----:B------:R-:W-:Y:S01]  /*15e0*/  IMAD.MOV.U32 R7, RZ, RZ, R2 ;  /* 0x000000ffff077224 */ /* 0x000fe200078e0002 */
[----:B------:R-:W-:Y:S01]  /*15f0*/  ISETP.NE.AND P0, PT, R23, RZ, PT ;  /* 0x000000ff1700720c */ /* 0x000fe20003f05270 */
[----:B-1----:R-:W-:-:S02]  /*1600*/  IMAD.U32 R4, RZ, RZ, UR4 ;  /* 0x00000004ff047e24 */ /* 0x002fc4000f8e00ff */
[----:B------:R-:W-:Y:S01]  /*1610*/  IMAD.U32 R5, RZ, RZ, UR5 ;  /* 0x00000005ff057e24 */ /* 0x000fe2000f8e00ff */
[----:B--2---:R1:W-:Y:S02]  /*1620*/  STL [R1], R0 ;  /* 0x0000000001007387 */ /* 0x0043e40000100800 */
[----:B01----:R-:W-:-:S07]  /*1630*/  P2R R0, PR, RZ, 0x1 ;  /* 0x00000001ff007803 */ /* 0x003fce0000000000 */
[----:B------:R-:W-:-:S07]  /*1640*/  LEPC R20, `(.L_x_144) ;  /* 0x000000001014794e */ /* 0x000fce0000000000 */
[----:B------:R-:W-:Y:S05]  /*1650*/  CALL.ABS.NOINC R8 ;  /* 0x0000000008007343 */ /* 0x000fea0003c00000 */
.L_x_144:
[----:B------:R-:W-:Y:S02]  /*1660*/  ISETP.NE.AND P6, PT, R23, RZ, PT ;  /* 0x000000ff1700720c */ /* 0x000fe40003fc5270 */
[----:B------:R-:W-:-:S05]  /*1670*/  IADD3 R19, P0, PT, R19, 0x1, RZ ;  /* 0x0000000113137810 */ /* 0x000fca0007f1e0ff */
[----:B------:R-:W-:-:S06]  /*1680*/  IMAD.X R16, RZ, RZ, R16, P0 ;  /* 0x000000ffff107224 */ /* 0x000fcc00000e0610 */
[----:B------:R-:W-:Y:S05]  /*1690*/  @P6 BRA `(.L_x_145) ;  /* 0xfffffffc00b06947 */ /* 0x000fea000383ffff */
.L_x_129:
[----:B0-----:R-:W-:Y:S05]  /*16a0*/  BSYNC.RECONVERGENT B6 ;  /* 0x0000000000067941 */ /* 0x001fea0003800200 */
.L_x_110:
[----:B------:R-:W-:Y:S01]  /*16b0*/  MOV R0, 0x18 ;  /* 0x0000001800007802 */ /* 0x000fe20000000f00 */
[----:B------:R-:W0:Y:S01]  /*16c0*/  LDCU.64 UR4, c[0x4][0x8] ;  /* 0x01000100ff0477ac */ /* 0x000e220008000a00 */
[----:B------:R-:W-:Y:S02]  /*16d0*/  CS2R R6, SRZ ;  /* 0x0000000000067805 */ /* 0x000fe4000001ff00 */
[----:B------:R1:W2:Y:S01]  /*16e0*/  LDC.64 R2, c[0x4][R0] ;  /* 0x0100000000027b82 */ /* 0x0002a20000000a00 */
[----:B0-----:R-:W-:Y:S01]  /*16f0*/  MOV R4, UR4 ;  /* 0x0000000400047c02 */ /* 0x001fe20008000f00 */
[----:B-1----:R-:W-:-:S07]  /*1700*/  IMAD.U32 R5, RZ, RZ, UR5 ;  /* 0x00000005ff057e24 */ /* 0x002fce000f8e00ff */
[----:B------:R-:W-:-:S07]  /*1710*/  LEPC R20, `(.L_x_146) ;  /* 0x000000001014794e */ /* 0x000fce0000000000 */
[----:B--2---:R-:W-:Y:S05]  /*1720*/  CALL.ABS.NOINC R2 ;  /* 0x0000000002007343 */ /* 0x004fea0003c00000 */
.L_x_146:
[----:B------:R-:W-:Y:S05]  /*1730*/  EXIT ;  /* 0x000000000000794d */ /* 0x000fea0003800000 */
.L_x_147:
        /* <DEDUP_REMOVED lines=12> */
.L_x_233:


//--------------------- .text._Z16printGPUIntArrayPii --------------------------
	.section	.text._Z16printGPUIntArrayPii,"ax",@progbits
	.align	128
        .global         _Z16printGPUIntArrayPii
        .type           _Z16printGPUIntArrayPii,@function
        .size           _Z16printGPUIntArrayPii,(.L_x_234 - _Z16printGPUIntArrayPii)
        .other          _Z16printGPUIntArrayPii,@"STO_CUDA_ENTRY STV_DEFAULT"
_Z16printGPUIntArrayPii:
.text._Z16printGPUIntArrayPii:
        /* <DEDUP_REMOVED lines=10> */
[----:B------:R-:W-:Y:S01]  /*00a0*/  HFMA2 R19, -RZ, RZ, 0, 0 ;  /* 0x00000000ff137431 */ /* 0x000fe200000001ff */
[----:B------:R-:W0:Y:S01]  /*00b0*/  LDCU.64 UR36, c[0x0][0x358] ;  /* 0x00006b00ff2477ac */ /* 0x000e220008000a00 */
[----:B------:R-:W-:-:S06]  /*00c0*/  ULOP3.LUT UR38, UR4, 0xf, URZ, 0xc0, !UPT ;  /* 0x0000000f04267892 */ /* 0x000fcc000f8ec0ff */
[----:B------:R-:W-:Y:S06]  /*00d0*/  BRA.U !UP0, `(.L_x_149) ;  /* 0x0000000908cc7547 */ /* 0x000fec000b800000 */
[----:B------:R-:W1:Y:S01]  /*00e0*/  LDCU.64 UR6, c[0x0][0x380] ;  /* 0x00007000ff0677ac */ /* 0x000e620008000a00 */
[----:B------:R-:W-:Y:S01]  /*00f0*/  BSSY.RECONVERGENT B6, `(.L_x_149) ;  /* 0x00000b1000067945 */ /* 0x000fe20003800200 */
[----:B------:R-:W-:-:S04]  /*0100*/  ULOP3.LUT UR4, UR4, 0x7ffffff0, URZ, 0xc0, !UPT ;  /* 0x7ffffff004047892 */ /* 0x000fc8000f8ec0ff */
[----:B------:R-:W-:Y:S02]  /*0110*/  UIADD3 UR8, UPT, UPT, -UR4, URZ, URZ ;  /* 0x000000ff04087290 */ /* 0x000fe4000fffe1ff */
[----:B------:R-:W-:-:S04]  /*0120*/  IMAD.U32 R19, RZ, RZ, UR4 ;  /* 0x00000004ff137e24 */ /* 0x000fc8000f8e00ff */
[----:B------:R-:W-:Y:S01]  /*0130*/  IMAD.U32 R23, RZ, RZ, UR8 ;  /* 0x00000008ff177e24 */ /* 0x000fe2000f8e00ff */
[----:B-1----:R-:W-:-:S04]  /*0140*/  UIADD3 UR5, UP0, UPT, UR6, 0x20, URZ ;  /* 0x0000002006057890 */ /* 0x002fc8000ff1e0ff */
[----:B------:R-:W-:Y:S02]  /*0150*/  UIADD3.X UR6, UPT, UPT, URZ, UR7, URZ, UP0, !UPT ;  /* 0x00000007ff067290 */ /* 0x000fe400087fe4ff */
[----:B------:R-:W-:-:S04]  /*0160*/  MOV R16, UR5 ;  /* 0x0000000500107c02 */ /* 0x000fc80008000f00 */
[----:B------:R-:W-:-:S07]  /*0170*/  IMAD.U32 R17, RZ, RZ, UR6 ;  /* 0x00000006ff117e24 */ /* 0x000fce000f8e00ff */
.L_x_166:
[----:B0-----:R-:W2:Y:S01]  /*0180*/  LDG.E R0, desc[UR36][R16.64+-0x20] ;  /* 0xffffe02410007981 */ /* 0x001ea2000c1e1900 */
[----:B------:R-:W-:Y:S01]  /*0190*/  MOV R22, 0x18 ;  /* 0x0000001800167802 */ /* 0x000fe20000000f00 */
[----:B------:R-:W0:Y:S01]  /*01a0*/  LDCU.64 UR4, c[0x4][URZ] ;  /* 0x01000000ff0477ac */ /* 0x000e220008000a00 */
[----:B------:R-:W-:Y:S01]  /*01b0*/  VIADD R23, R23, 0x10 ;  /* 0x0000001017177836 */ /* 0x000fe20000000000 */
[----:B------:R-:W-:Y:S01]  /*01c0*/  MOV R7, R2 ;  /* 0x0000000200077202 */ /* 0x000fe20000000f00 */
[----:B------:R1:W3:Y:S01]  /*01d0*/  LDC.64 R8, c[0x4][R22] ;  /* 0x0100000016087b82 */ /* 0x0002e20000000a00 */
[----:B------:R-:W-:Y:S02]  /*01e0*/  IMAD.MOV.U32 R6, RZ, RZ, R18 ;  /* 0x000000ffff067224 */ /* 0x000fe400078e0012 */
[----:B------:R-:W-:-:S04]  /*01f0*/  ISETP.NE.AND P0, PT, R23, RZ, PT ;  /* 0x000000ff1700720c */ /* 0x000fc80003f05270 */
[----:B------:R-:W-:Y:S02]  /*0200*/  P2R R24, PR, RZ, 0x1 ;  /* 0x00000001ff187803 */ /* 0x000fe40000000000 */
[----:B0-----:R-:W-:Y:S01]  /*0210*/  MOV R4, UR4 ;  /* 0x0000000400047c02 */ /* 0x001fe20008000f00 */
[----:B------:R-:W-:Y:S01]  /*0220*/  IMAD.U32 R5, RZ, RZ, UR5 ;  /* 0x00000005ff057e24 */ /* 0x000fe2000f8e00ff */
[----:B--23--:R1:W-:Y:S06]  /*0230*/  STL [R1], R0 ;  /* 0x0000000001007387 */ /* 0x00c3ec0000100800 */
[----:B------:R-:W-:-:S07]  /*0240*/  LEPC R20, `(.L_x_150) ;  /* 0x000000001014794e */ /* 0x000fce0000000000 */
[----:B-1----:R-:W-:Y:S05]  /*0250*/  CALL.ABS.NOINC R8 ;  /* 0x0000000008007343 */ /* 0x002fea0003c00000 */
.L_x_150:
[----:B------:R-:W2:Y:S01]  /*0260*/  LDG.E R0, desc[UR36][R16.64+-0x1c] ;  /* 0xffffe42410007981 */ /* 0x000ea2000c1e1900 */
        /* <DEDUP_REMOVED lines=9> */
.L_x_151:
[----:B------:R-:W2:Y:S01]  /*0300*/  LDG.E R0, desc[UR36][R16.64+-0x18] ;  /* 0xffffe82410007981 */ /* 0x000ea2000c1e1900 */
        /* <DEDUP_REMOVED lines=9> */
.L_x_152:
[----:B------:R-:W2:Y:S01]  /*03a0*/  LDG.E R0, desc[UR36][R16.64+-0x14] ;  /* 0xffffec2410007981 */ /* 0x000ea2000c1e1900 */
        /* <DEDUP_REMOVED lines=9> */
.L_x_153:
        /* <DEDUP_REMOVED lines=10> */
.L_x_154:
        /* <DEDUP_REMOVED lines=10> */
.L_x_155:
        /* <DEDUP_REMOVED lines=10> */
.L_x_156:
        /* <DEDUP_REMOVED lines=10> */
.L_x_157:
        /* <DEDUP_REMOVED lines=10> */
.L_x_158:
        /* <DEDUP_REMOVED lines=10> */
.L_x_159:
        /* <DEDUP_REMOVED lines=10> */
.L_x_160:
        /* <DEDUP_REMOVED lines=10> */
.L_x_161:
        /* <DEDUP_REMOVED lines=10> */
.L_x_162:
        /* <DEDUP_REMOVED lines=10> */
.L_x_163:
        /* <DEDUP_REMOVED lines=10> */
.L_x_164:
        /* <DEDUP_REMOVED lines=10> */
.L_x_165:
[----:B------:R-:W-:Y:S02]  /*0bc0*/  ISETP.NE.AND P6, PT, R24, RZ, PT ;  /* 0x000000ff1800720c */ /* 0x000fe40003fc5270 */
[----:B------:R-:W-:-:S05]  /*0bd0*/  IADD3 R16, P0, PT, R16, 0x40, RZ ;  /* 0x0000004010107810 */ /* 0x000fca0007f1e0ff */
[----:B------:R-:W-:-:S06]  /*0be0*/  IMAD.X R17, RZ, RZ, R17, P0 ;  /* 0x000000ffff117224 */ /* 0x000fcc00000e0611 */
[----:B------:R-:W-:Y:S05]  /*0bf0*/  @P6 BRA `(.L_x_166) ;  /* 0xfffffff400606947 */ /* 0x000fea000383ffff */
[----:B------:R-:W-:Y:S05]  /*0c00*/  BSYNC.RECONVERGENT B6 ;  /* 0x0000000000067941 */ /* 0x000fea0003800200 */
.L_x_149:
[----:B------:R-:W-:Y:S01]  /*0c10*/  UISETP.NE.AND UP0, UPT, UR38, URZ, UPT ;  /* 0x000000ff2600728c */ /* 0x000fe2000bf05270 */
[----:B------:R-:W-:Y:S08]  /*0c20*/  BSSY.RECONVERGENT B6, `(.L_x_148) ;  /* 0x00000a5000067945 */ /* 0x000ff00003800200 */
[----:B------:R-:W-:Y:S05]  /*0c30*/  BRA.U !UP0, `(.L_x_167) ;  /* 0x00000009088c7547 */ /* 0x000fea000b800000 */
[----:B------:R-:W1:Y:S01]  /*0c40*/  LDC R23, c[0x0][0x388] ;  /* 0x0000e200ff177b82 */ /* 0x000e620000000800 */
[----:B------:R-:W-:Y:S01]  /*0c50*/  UISETP.GE.U32.AND UP0, UPT, UR38, 0x8, UPT ;  /* 0x000000082600788c */ /* 0x000fe2000bf06070 */
[----:B-1----:R-:W-:-:S08]  /*0c60*/  LOP3.LUT R23, R23, 0x7, RZ, 0xc0, !PT ;  /* 0x0000000717177812 */ /* 0x002fd000078ec0ff */
[----:B------:R-:W-:Y:S05]  /*0c70*/  BRA.U !UP0, `(.L_x_168) ;  /* 0x0000000508507547 */ /* 0x000fea000b800000 */
[----:B------:R-:W1:Y:S01]  /*0c80*/  LDC.64 R16, c[0x0][0x380] ;  /* 0x0000e000ff107b82 */ /* 0x000e620000000a00 */
[----:B------:R-:W-:Y:S01]  /*0c90*/  MOV R22, 0x18 ;  /* 0x0000001800167802 */ /* 0x000fe20000000f00 */
[----:B------:R-:W2:Y:S01]  /*0ca0*/  LDCU.64 UR4, c[0x4][URZ] ;  /* 0x01000000ff0477ac */ /* 0x000ea20008000a00 */
[----:B-1----:R-:W-:-:S05]  /*0cb0*/  IMAD.WIDE.U32 R16, R19, 0x4, R16 ;  /* 0x0000000413107825 */ /* 0x002fca00078e0010 */
[----:B0-----:R-:W3:Y:S01]  /*0cc0*/  LDG.E R0, desc[UR36][R16.64] ;  /* 0x0000002410007981 */ /* 0x001ee2000c1e1900 */
[----:B------:R0:W1:Y:S01]  /*0cd0*/  LDC.64 R8, c[0x4][R22] ;  /* 0x0100000016087b82 */ /* 0x0000620000000a00 */
[----:B--2---:R-:W-:Y:S01]  /*0ce0*/  IMAD.U32 R4, RZ, RZ, UR4 ;  /* 0x00000004ff047e24 */ /* 0x004fe2000f8e00ff */
[----:B------:R-:W-:Y:S01]  /*0cf0*/  MOV R5, UR5 ;  /* 0x0000000500057c02 */ /* 0x000fe20008000f00 */
[----:B------:R-:W-:Y:S02]  /*0d00*/  IMAD.MOV.U32 R6, RZ, RZ, R18 ;  /* 0x000000ffff067224 */ /* 0x000fe400078e0012 */
[----:B------:R-:W-:Y:S01]  /*0d10*/  IMAD.MOV.U32 R7, RZ, RZ, R2 ;  /* 0x000000ffff077224 */ /* 0x000fe200078e0002 */
[----:B-1-3--:R0:W-:Y:S06]  /*0d20*/  STL [R1], R0 ;  /* 0x0000000001007387 */ /* 0x00a1ec0000100800 */
[----:B------:R-:W-:-:S07]  /*0d30*/  LEPC R20, `(.L_x_169) ;  /* 0x000000001014794e */ /* 0x000fce0000000000 */
[----:B0-----:R-:W-:Y:S05]  /*0d40*/  CALL.ABS.NOINC R8 ;  /* 0x0000000008007343 */ /* 0x001fea0003c00000 */
.L_x_169:
        /* <DEDUP_REMOVED lines=10> */
.L_x_170:
        /* <DEDUP_REMOVED lines=10> */
.L_x_171:
        /* <DEDUP_REMOVED lines=10> */
.L_x_172:
        /* <DEDUP_REMOVED lines=10> */
.L_x_173:
        /* <DEDUP_REMOVED lines=10> */
.L_x_174:
        /* <DEDUP_REMOVED lines=10> */
.L_x_175:
        /* <DEDUP_REMOVED lines=10> */
.L_x_176:
[----:B------:R-:W-:-:S07]  /*11b0*/  VIADD R19, R19, 0x8 ;  /* 0x0000000813137836 */ /* 0x000fce0000000000 */
.L_x_168:
[----:B------:R-:W-:-:S13]  /*11c0*/  ISETP.NE.AND P0, PT, R23, RZ, PT ;  /* 0x000000ff1700720c */ /* 0x000fda0003f05270 */
[----:B------:R-:W-:Y:S05]  /*11d0*/  @!P0 BRA `(.L_x_167) ;  /* 0x0000000400248947 */ /* 0x000fea0003800000 */
[----:B------:R-:W1:Y:S01]  /*11e0*/  LDC R0, c[0x0][0x388] ;  /* 0x0000e200ff007b82 */ /* 0x000e620000000800 */
[----:B------:R-:W-:Y:S02]  /*11f0*/  ISETP.GE.U32.AND P0, PT, R23, 0x4, PT ;  /* 0x000000041700780c */ /* 0x000fe40003f06070 */
[----:B-1----:R-:W-:-:S11]  /*1200*/  LOP3.LUT R23, R0, 0x3, RZ, 0xc0, !PT ;  /* 0x0000000300177812 */ /* 0x002fd600078ec0ff */
[----:B------:R-:W-:Y:S05]  /*1210*/  @!P0 BRA `(.L_x_177) ;  /* 0x0000000000b08947 */ /* 0x000fea0003800000 */
        /* <DEDUP_REMOVED lines=13> */
.L_x_178:
        /* <DEDUP_REMOVED lines=10> */
.L_x_179:
        /* <DEDUP_REMOVED lines=10> */
.L_x_180:
        /* <DEDUP_REMOVED lines=10> */
.L_x_181:
[----:B------:R-:W-:-:S07]  /*14d0*/  IADD3 R19, PT, PT, R19, 0x4, RZ ;  /* 0x0000000413137810 */ /* 0x000fce0007ffe0ff */
.L_x_177:
[----:B------:R-:W-:-:S13]  /*14e0*/  ISETP.NE.AND P0, PT, R23, RZ, PT ;  /* 0x000000ff1700720c */ /* 0x000fda0003f05270 */
[----:B------:R-:W-:Y:S05]  /*14f0*/  @!P0 BRA `(.L_x_167) ;  /* 0x00000000005c8947 */ /* 0x000fea0003800000 */
[----:B------:R-:W1:Y:S01]  /*1500*/  LDC.64 R16, c[0x0][0x380] ;  /* 0x0000e000ff107b82 */ /* 0x000e620000000a00 */
[----:B------:R-:W-:Y:S02]  /*1510*/  IMAD.MOV R23, RZ, RZ, -R23 ;  /* 0x000000ffff177224 */ /* 0x000fe400078e0a17 */
[----:B-1----:R-:W-:-:S07]  /*1520*/  IMAD.WIDE.U32 R16, R19, 0x4, R16 ;  /* 0x0000000413107825 */ /* 0x002fce00078e0010 */
.L_x_183:
[----:B------:R-:W-:Y:S01]  /*1530*/  IMAD.MOV.U32 R10, RZ, RZ, R16 ;  /* 0x000000ffff0a7224 */ /* 0x000fe200078e0010 */
[----:B------:R-:W-:Y:S01]  /*1540*/  MOV R11, R17 ;  /* 0x00000011000b7202 */ /* 0x000fe20000000f00 */
[----:B------:R-:W1:Y:S04]  /*1550*/  LDCU.64 UR4, c[0x4][URZ] ;  /* 0x01000000ff0477ac */ /* 0x000e680008000a00 */
[----:B0-----:R-:W2:Y:S01]  /*1560*/  LDG.E R0, desc[UR36][R10.64] ;  /* 0x000000240a007981 */ /* 0x001ea2000c1e1900 */
[----:B------:R-:W-:Y:S01]  /*1570*/  MOV R8, 0x18 ;  /* 0x0000001800087802 */ /* 0x000fe20000000f00 */
[----:B------:R-:W-:Y:S02]  /*1580*/  VIADD R23, R23, 0x1 ;  /* 0x0000000117177836 */ /* 0x000fe40000000000 */
[----:B------:R-:W-:-:S02]  /*1590*/  IMAD.MOV.U32 R6, RZ, RZ, R18 ;  /* 0x000000ffff067224 */ /* 0x000fc400078e0012 */
[----:B------:R-:W-:Y:S01]  /*15a0*/  IMAD.MOV.U32 R7, RZ, RZ, R2 ;  /* 0x000000ffff077224 */ /* 0x000fe200078e0002 */
[----:B------:R-:W0:Y:S01]  /*15b0*/  LDC.64 R8, c[0x4][R8] ;  /* 0x0100000008087b82 */ /* 0x000e220000000a00 */
[----:B------:R-:W-:Y:S01]  /*15c0*/  ISETP.NE.AND P0, PT, R23, RZ, PT ;  /* 0x000000ff1700720c */ /* 0x000fe20003f05270 */
[----:B-1----:R-:W-:Y:S01]  /*15d0*/  IMAD.U32 R4, RZ, RZ, UR4 ;  /* 0x00000004ff047e24 */ /* 0x002fe2000f8e00ff */
[----:B------:R-:W-:Y:S01]  /*15e0*/  MOV R5, UR5 ;  /* 0x0000000500057c02 */ /* 0x000fe20008000f00 */
[----:B--2---:R1:W-:Y:S02]  /*15f0*/  STL [R1], R0 ;  /* 0x0000000001007387 */ /* 0x0043e40000100800 */
[----:B01----:R-:W-:-:S08]  /*1600*/  P2R R0, PR, RZ, 0x1 ;  /* 0x00000001ff007803 */ /* 0x003fd00000000000 */
[----:B------:R-:W-:-:S07]  /*1610*/  LEPC R20, `(.L_x_182) ;  /* 0x000000001014794e */ /* 0x000fce0000000000 */
[----:B------:R-:W-:Y:S05]  /*1620*/  CALL.ABS.NOINC R8 ;  /* 0x0000000008007343 */ /* 0x000fea0003c00000 */
.L_x_182:
[----:B------:R-:W-:Y:S02]  /*1630*/  ISETP.NE.AND P6, PT, R23, RZ, PT ;  /* 0x000000ff1700720c */ /* 0x000fe40003fc5270 */
[----:B------:R-:W-:-:S04]  /*1640*/  IADD3 R16, P0, PT, R16, 0x4, RZ ;  /* 0x0000000410107810 */ /* 0x000fc80007f1e0ff */
[----:B------:R-:W-:-:S07]  /*1650*/  IADD3.X R17, PT, PT, RZ, R17, RZ, P0, !PT ;  /* 0x00000011ff117210 */ /* 0x000fce00007fe4ff */
[----:B------:R-:W-:Y:S05]  /*1660*/  @P6 BRA `(.L_x_183) ;  /* 0xfffffffc00b06947 */ /* 0x000fea000383ffff */
.L_x_167:
[----:B0-----:R-:W-:Y:S05]  /*1670*/  BSYNC.RECONVERGENT B6 ;  /* 0x0000000000067941 */ /* 0x001fea0003800200 */
.L_x_148:
[----:B------:R-:W-:Y:S01]  /*1680*/  MOV R0, 0x18 ;  /* 0x0000001800007802 */ /* 0x000fe20000000f00 */
[----:B------:R-:W0:Y:S01]  /*1690*/  LDCU.64 UR4, c[0x4][0x8] ;  /* 0x01000100ff0477ac */ /* 0x000e220008000a00 */
[----:B------:R-:W-:Y:S02]  /*16a0*/  CS2R R6, SRZ ;  /* 0x0000000000067805 */ /* 0x000fe4000001ff00 */
[----:B------:R1:W2:Y:S01]  /*16b0*/  LDC.64 R2, c[0x4][R0] ;  /* 0x0100000000027b82 */ /* 0x0002a20000000a00 */
[----:B0-----:R-:W-:Y:S01]  /*16c0*/  IMAD.U32 R4, RZ, RZ, UR4 ;  /* 0x00000004ff047e24 */ /* 0x001fe2000f8e00ff */
[----:B-1----:R-:W-:-:S07]  /*16d0*/  MOV R5, UR5 ;  /* 0x0000000500057c02 */ /* 0x002fce0008000f00 */
[----:B------:R-:W-:-:S07]  /*16e0*/  LEPC R20, `(.L_x_184) ;  /* 0x000000001014794e */ /* 0x000fce0000000000 */
[----:B--2---:R-:W-:Y:S05]  /*16f0*/  CALL.ABS.NOINC R2 ;  /* 0x0000000002007343 */ /* 0x004fea0003c00000 */
.L_x_184:
[----:B------:R-:W-:Y:S05]  /*1700*/  EXIT ;  /* 0x000000000000794d */ /* 0x000fea0003800000 */
.L_x_185:
        /* <DEDUP_REMOVED lines=15> */
.L_x_234:


//--------------------- .text._Z11printGPUIntPi   --------------------------
	.section	.text._Z11printGPUIntPi,"ax",@progbits
	.align	128
        .global         _Z11printGPUIntPi
        .type           _Z11printGPUIntPi,@function
        .size           _Z11printGPUIntPi,(.L_x_235 - _Z11printGPUIntPi)
        .other          _Z11printGPUIntPi,@"STO_CUDA_ENTRY STV_DEFAULT"
_Z11printGPUIntPi:
.text._Z11printGPUIntPi:
[----:B------:R-:W0:Y:S08]  /*0000*/  LDC R1, c[0x0][0x37c] ;  /* 0x0000df00ff017b82 */ /* 0x000e300000000800 */
[----:B------:R-:W1:Y:S01]  /*0010*/  LDC.64 R2, c[0x0][0x380] ;  /* 0x0000e000ff027b82 */ /* 0x000e620000000a00 */
[----:B------:R-:W1:Y:S01]  /*0020*/  LDCU.64 UR4, c[0x0][0x358] ;  /* 0x00006b00ff0477ac */ /* 0x000e620008000a00 */
[----:B0-----:R-:W-:Y:S01]  /*0030*/  VIADD R1, R1, 0xfffffff8 ;  /* 0xfffffff801017836 */ /* 0x001fe20000000000 */
[----:B------:R-:W0:Y:S01]  /*0040*/  LDCU.64 UR6, c[0x4][0x10] ;  /* 0x01000200ff0677ac */ /* 0x000e220008000a00 */
[----:B-1----:R-:W2:Y:S01]  /*0050*/  LDG.E R2, desc[UR4][R2.64] ;  /* 0x0000000402027981 */ /* 0x002ea2000c1e1900 */
[----:B------:R-:W-:Y:S01]  /*0060*/  MOV R0, 0x18 ;  /* 0x0000001800007802 */ /* 0x000fe20000000f00 */
[----:B------:R-:W1:Y:S01]  /*0070*/  LDCU UR4, c[0x0][0x2f8] ;  /* 0x00005f00ff0477ac */ /* 0x000e620008000800 */
[----:B0-----:R-:W-:Y:S01]  /*0080*/  IMAD.U32 R4, RZ, RZ, UR6 ;  /* 0x00000006ff047e24 */ /* 0x001fe2000f8e00ff */
[----:B------:R-:W-:Y:S01]  /*0090*/  MOV R5, UR7 ;  /* 0x0000000700057c02 */ /* 0x000fe20008000f00 */
[----:B------:R0:W3:Y:S01]  /*00a0*/  LDC.64 R8, c[0x4][R0] ;  /* 0x0100000000087b82 */ /* 0x0000e20000000a00 */
[----:B------:R-:W4:Y:S01]  /*00b0*/  LDCU UR5, c[0x0][0x2fc] ;  /* 0x00005f80ff0577ac */ /* 0x000f220008000800 */
[----:B-1----:R-:W-:-:S05]  /*00c0*/  IADD3 R6, P0, PT, R1, UR4, RZ ;  /* 0x0000000401067c10 */ /* 0x002fca000ff1e0ff */
[----:B----4-:R-:W-:Y:S01]  /*00d0*/  IMAD.X R7, RZ, RZ, UR5, P0 ;  /* 0x00000005ff077e24 */ /* 0x010fe200080e06ff */
[----:B--23--:R0:W-:Y:S07]  /*00e0*/  STL [R1], R2 ;  /* 0x0000000201007387 */ /* 0x00c1ee0000100800 */
[----:B------:R-:W-:-:S07]  /*00f0*/  LEPC R20, `(.L_x_186) ;  /* 0x000000001014794e */ /* 0x000fce0000000000 */
[----:B0-----:R-:W-:Y:S05]  /*0100*/  CALL.ABS.NOINC R8 ;  /* 0x0000000008007343 */ /* 0x001fea0003c00000 */
.L_x_186:
[----:B------:R-:W-:Y:S05]  /*0110*/  EXIT ;  /* 0x000000000000794d */ /* 0x000fea0003800000 */
.L_x_187:
        /* <DEDUP_REMOVED lines=14> */
.L_x_235:


//--------------------- .text._Z8printGPUPii      --------------------------
	.section	.text._Z8printGPUPii,"ax",@progbits
	.align	128
        .global         _Z8printGPUPii
        .type           _Z8printGPUPii,@function
        .size           _Z8printGPUPii,(.L_x_236 - _Z8printGPUPii)
        .other          _Z8printGPUPii,@"STO_CUDA_ENTRY STV_DEFAULT"
_Z8printGPUPii:
.text._Z8printGPUPii:
[----:B------:R-:W0:Y:S08]  /*0000*/  LDC R1, c[0x0][0x37c] ;  /* 0x0000df00ff017b82 */ /* 0x000e300000000800 */
[----:B------:R-:W1:Y:S01]  /*0010*/  LDC R25, c[0x0][0x388] ;  /* 0x0000e200ff197b82 */ /* 0x000e620000000800 */
[----:B------:R-:W2:Y:S01]  /*0020*/  LDCU UR4, c[0x0][0x2f8] ;  /* 0x00005f00ff0477ac */ /* 0x000ea20008000800 */
[----:B0-----:R-:W-:Y:S01]  /*0030*/  VIADD R1, R1, 0xfffffff8 ;  /* 0xfffffff801017836 */ /* 0x001fe20000000000 */
[----:B------:R-:W0:Y:S04]  /*0040*/  LDCU UR5, c[0x0][0x2fc] ;  /* 0x00005f80ff0577ac */ /* 0x000e280008000800 */
[----:B--2---:R-:W-:-:S02]  /*0050*/  IADD3 R17, P1, PT, R1, UR4, RZ ;  /* 0x0000000401117c10 */ /* 0x004fc4000ff3e0ff */
[----:B-1----:R-:W-:-:S13]  /*0060*/  ISETP.GE.AND P0, PT, R25, 0x1, PT ;  /* 0x000000011900780c */ /* 0x002fda0003f06270 */
[----:B0-----:R-:W-:Y:S05]  /*0070*/  @!P0 EXIT ;  /* 0x000000000000894d */ /* 0x001fea0003800000 */
[----:B------:R-:W-:Y:S01]  /*0080*/  IMAD.X R16, RZ, RZ, UR5, P1 ;  /* 0x00000005ff107e24 */ /* 0x000fe200088e06ff */
[----:B------:R-:W-:Y:S01]  /*0090*/  LOP3.LUT R25, R25, 0x3, RZ, 0xc0, !PT ;  /* 0x0000000319197812 */ /* 0x000fe200078ec0ff */
[----:B------:R-:W-:Y:S01]  /*00a0*/  IMAD.MOV.U32 R24, RZ, RZ, RZ ;  /* 0x000000ffff187224 */ /* 0x000fe200078e00ff */
[----:B------:R-:W0:Y:S06]  /*00b0*/  LDCU.64 UR36, c[0x0][0x358] ;  /* 0x00006b00ff2477ac */ /* 0x000e2c0008000a00 */
.L_x_224:
[----:B------:R-:W1:Y:S01]  /*00c0*/  LDC R5, c[0x0][0x388] ;  /* 0x0000e200ff057b82 */ /* 0x000e620000000800 */
[----:B------:R-:W-:Y:S01]  /*00d0*/  IMAD.MOV.U32 R22, RZ, RZ, RZ ;  /* 0x000000ffff167224 */ /* 0x000fe200078e00ff */
[----:B-1----:R-:W-:Y:S01]  /*00e0*/  ISETP.GE.U32.AND P0, PT, R5, 0x10, PT ;  /* 0x000000100500780c */ /* 0x002fe20003f06070 */
[C---:B------:R-:W-:Y:S01]  /*00f0*/  IMAD R23, R24.reuse, R5, RZ ;  /* 0x0000000518177224 */ /* 0x040fe200078e02ff */
[----:B------:R-:W-:-:S04]  /*0100*/  IADD3 R24, PT, PT, R24, 0x1, RZ ;  /* 0x0000000118187810 */ /* 0x000fc80007ffe0ff */
[----:B------:R-:W-:-:S04]  /*0110*/  ISETP.NE.AND P1, PT, R24, R5, PT ;  /* 0x000000051800720c */ /* 0x000fc80003f25270 */
[----:B------:R-:W-:-:S03]  /*0120*/  P2R R26, PR, RZ, 0x2 ;  /* 0x00000002ff1a7803 */ /* 0x000fc60000000000 */
[----:B------:R-:W-:Y:S06]  /*0130*/  @!P0 BRA `(.L_x_188) ;  /* 0x0000000800c48947 */ /* 0x000fec0003800000 */
[----:B------:R-:W1:Y:S01]  /*0140*/  LDC.64 R2, c[0x0][0x380] ;  /* 0x0000e000ff027b82 */ /* 0x000e620000000a00 */
[----:B------:R-:W-:Y:S01]  /*0150*/  LOP3.LUT R22, R5, 0x7ffffff0, RZ, 0xc0, !PT ;  /* 0x7ffffff005167812 */ /* 0x000fe200078ec0ff */
[----:B------:R-:W-:Y:S01]  /*0160*/  BSSY.RECONVERGENT B6, `(.L_x_188) ;  /* 0x00000ae000067945 */ /* 0x000fe20003800200 */
[----:B-1----:R-:W-:-:S03]  /*0170*/  IMAD.WIDE.U32 R2, R23, 0x4, R2 ;  /* 0x0000000417027825 */ /* 0x002fc600078e0002 */
[----:B------:R-:W-:Y:S01]  /*0180*/  IADD3 R28, P0, PT, R2, 0x20, RZ ;  /* 0x00000020021c7810 */ /* 0x000fe20007f1e0ff */
[----:B------:R-:W-:-:S04]  /*0190*/  IMAD.MOV R2, RZ, RZ, -R22 ;  /* 0x000000ffff027224 */ /* 0x000fc800078e0a16 */
[----:B------:R-:W-:-:S08]  /*01a0*/  IMAD.X R29, RZ, RZ, R3, P0 ;  /* 0x000000ffff1d7224 */ /* 0x000fd000000e0603 */
.L_x_205:
[----:B0-----:R-:W2:Y:S01]  /*01b0*/  LDG.E R0, desc[UR36][R28.64+-0x20] ;  /* 0xffffe0241c007981 */ /* 0x001ea2000c1e1900 */
[----:B------:R-:W-:Y:S01]  /*01c0*/  MOV R8, 0x18 ;  /* 0x0000001800087802 */ /* 0x000fe20000000f00 */
[----:B------:R-:W0:Y:S01]  /*01d0*/  LDCU.64 UR4, c[0x4][URZ] ;  /* 0x01000000ff0477ac */ /* 0x000e220008000a00 */
[----:B------:R-:W-:Y:S01]  /*01e0*/  IADD3 R2, PT, PT, R2, 0x10, RZ ;  /* 0x0000001002027810 */ /* 0x000fe20007ffe0ff */
[----:B------:R-:W-:Y:S01]  /*01f0*/  IMAD.MOV.U32 R6, RZ, RZ, R17 ;  /* 0x000000ffff067224 */ /* 0x000fe200078e0011 */
[----:B------:R-:W-:Y:S02]  /*0200*/  MOV R7, R16 ;  /* 0x0000001000077202 */ /* 0x000fe40000000f00 */
[----:B------:R-:W1:Y:S01]  /*0210*/  LDC.64 R8, c[0x4][R8] ;  /* 0x0100000008087b82 */ /* 0x000e620000000a00 */
[----:B------:R-:W-:-:S04]  /*0220*/  ISETP.NE.AND P0, PT, R2, RZ, PT ;  /* 0x000000ff0200720c */ /* 0x000fc80003f05270 */
[----:B------:R-:W-:Y:S01]  /*0230*/  P2R R19, PR, RZ, 0x1 ;  /* 0x00000001ff137803 */ /* 0x000fe20000000000 */
[----:B0-----:R-:W-:Y:S02]  /*0240*/  IMAD.U32 R4, RZ, RZ, UR4 ;  /* 0x00000004ff047e24 */ /* 0x001fe4000f8e00ff */
[----:B------:R-:W-:Y:S01]  /*0250*/  IMAD.U32 R5, RZ, RZ, UR5 ;  /* 0x00000005ff057e24 */ /* 0x000fe2000f8e00ff */
[----:B-12---:R0:W-:Y:S06]  /*0260*/  STL [R1], R0 ;  /* 0x0000000001007387 */ /* 0x0061ec0000100800 */
[----:B------:R-:W-:-:S07]  /*0270*/  LEPC R20, `(.L_x_189) ;  /* 0x000000001014794e */ /* 0x000fce0000000000 */
[----:B0-----:R-:W-:Y:S05]  /*0280*/  CALL.ABS.NOINC R8 ;  /* 0x0000000008007343 */ /* 0x001fea0003c00000 */
.L_x_189:
[----:B------:R-:W2:Y:S01]  /*0290*/  LDG.E R0, desc[UR36][R28.64+-0x1c] ;  /* 0xffffe4241c007981 */ /* 0x000ea2000c1e1900 */
[----:B------:R-:W-:Y:S01]  /*02a0*/  MOV R18, 0x18 ;  /* 0x0000001800127802 */ /* 0x000fe20000000f00 */
[----:B------:R-:W0:Y:S01]  /*02b0*/  LDCU.64 UR4, c[0x4][URZ] ;  /* 0x01000000ff0477ac */ /* 0x000e220008000a00 */
[----:B------:R-:W-:Y:S01]  /*02c0*/  IMAD.MOV.U32 R6, RZ, RZ, R17 ;  /* 0x000000ffff067224 */ /* 0x000fe200078e0011 */
[----:B------:R-:W-:Y:S01]  /*02d0*/  MOV R7, R16 ;  /* 0x0000001000077202 */ /* 0x000fe20000000f00 */
[----:B------:R1:W3:Y:S01]  /*02e0*/  LDC.64 R8, c[0x4][R18] ;  /* 0x0100000012087b82 */ /* 0x0002e20000000a00 */
[----:B0-----:R-:W-:Y:S02]  /*02f0*/  IMAD.U32 R4, RZ, RZ, UR4 ;  /* 0x00000004ff047e24 */ /* 0x001fe4000f8e00ff */
[----:B------:R-:W-:Y:S01]  /*0300*/  IMAD.U32 R5, RZ, RZ, UR5 ;  /* 0x00000005ff057e24 */ /* 0x000fe2000f8e00ff */
[----:B--23--:R1:W-:Y:S06]  /*0310*/  STL [R1], R0 ;  /* 0x0000000001007387 */ /* 0x00c3ec0000100800 */
[----:B------:R-:W-:-:S07]  /*0320*/  LEPC R20, `(.L_x_190) ;  /* 0x000000001014794e */ /* 0x000fce0000000000 */
[----:B-1----:R-:W-:Y:S05]  /*0330*/  CALL.ABS.NOINC R8 ;  /* 0x0000000008007343 */ /* 0x002fea0003c00000 */
.L_x_190:
[----:B------:R-:W2:Y:S01]  /*0340*/  LDG.E R0, desc[UR36][R28.64+-0x18] ;  /* 0xffffe8241c007981 */ /* 0x000ea2000c1e1900 */
        /* <DEDUP_REMOVED lines=9> */
.L_x_191:
        /* <DEDUP_REMOVED lines=10> */
.L_x_192:
        /* <DEDUP_REMOVED lines=10> */
.L_x_193:
        /* <DEDUP_REMOVED lines=10> */
.L_x_194:
        /* <DEDUP_REMOVED lines=10> */
.L_x_195:
        /* <DEDUP_REMOVED lines=10> */
.L_x_196:
        /* <DEDUP_REMOVED lines=10> */
.L_x_197:
        /* <DEDUP_REMOVED lines=10> */
.L_x_198:
        /* <DEDUP_REMOVED lines=10> */
.L_x_199:
        /* <DEDUP_REMOVED lines=10> */
.L_x_200:
        /* <DEDUP_REMOVED lines=10> */
.L_x_201:
        /* <DEDUP_REMOVED lines=10> */
.L_x_202:
        /* <DEDUP_REMOVED lines=10> */
.L_x_203:
        /* <DEDUP_REMOVED lines=10> */
.L_x_204:
[----:B------:R-:W-:Y:S02]  /*0c00*/  ISETP.NE.AND P6, PT, R19, RZ, PT ;  /* 0x000000ff1300720c */ /* 0x000fe40003fc5270 */
[----:B------:R-:W-:-:S05]  /*0c10*/  IADD3 R28, P0, PT, R28, 0x40, RZ ;  /* 0x000000401c1c7810 */ /* 0x000fca0007f1e0ff */
[----:B------:R-:W-:-:S06]  /*0c20*/  IMAD.X R29, RZ, RZ, R29, P0 ;  /* 0x000000ffff1d7224 */ /* 0x000fcc00000e061d */
[----:B------:R-:W-:Y:S05]  /*0c30*/  @P6 BRA `(.L_x_205) ;  /* 0xfffffff4005c6947 */ /* 0x000fea000383ffff */
[----:B------:R-:W-:Y:S05]  /*0c40*/  BSYNC.RECONVERGENT B6 ;  /* 0x0000000000067941 */ /* 0x000fea0003800200 */
.L_x_188:
[----:B------:R-:W1:Y:S02]  /*0c50*/  LDC R19, c[0x0][0x388] ;  /* 0x0000e200ff137b82 */ /* 0x000e640000000800 */
[----:B-1----:R-:W-:-:S04]  /*0c60*/  LOP3.LUT R0, R19, 0xf, RZ, 0xc0, !PT ;  /* 0x0000000f13007812 */ /* 0x002fc800078ec0ff */
[----:B------:R-:W-:-:S13]  /*0c70*/  ISETP.NE.AND P0, PT, R0, RZ, PT ;  /* 0x000000ff0000720c */ /* 0x000fda0003f05270 */
[----:B------:R-:W-:Y:S05]  /*0c80*/  @!P0 BRA `(.L_x_206) ;  /* 0x0000000c002c8947 */ /* 0x000fea0003800000 */
[----:B------:R-:W1:Y:S01]  /*0c90*/  LDCU UR4, c[0x0][0x2f8] ;  /* 0x00005f00ff0477ac */ /* 0x000e620008000800 */
[----:B------:R-:W-:-:S05]  /*0ca0*/  VIADD R0, R0, 0xffffffff ;  /* 0xffffffff00007836 */ /* 0x000fca0000000000 */
[----:B------:R-:W-:Y:S01]  /*0cb0*/  ISETP.GE.U32.AND P0, PT, R0, 0x7, PT ;  /* 0x000000070000780c */ /* 0x000fe20003f06070 */
[----:B-1----:R-:W-:-:S12]  /*0cc0*/  VIADD R2, R17, -UR4 ;  /* 0x8000000411027c36 */ /* 0x002fd80008000000 */
[----:B------:R-:W-:Y:S05]  /*0cd0*/  @!P0 BRA `(.L_x_207) ;  /* 0x00000004006c8947 */ /* 0x000fea0003800000 */
[----:B------:R-:W1:Y:S01]  /*0ce0*/  LDC.64 R10, c[0x0][0x380] ;  /* 0x0000e000ff0a7b82 */ /* 0x000e620000000a00 */
[----:B------:R-:W-:Y:S01]  /*0cf0*/  IADD3 R3, PT, PT, R23, R22, RZ ;  /* 0x0000001617037210 */ /* 0x000fe20007ffe0ff */
[----:B------:R-:W2:Y:S04]  /*0d00*/  LDCU.64 UR4, c[0x4][URZ] ;  /* 0x01000000ff0477ac */ /* 0x000ea80008000a00 */
[----:B-1----:R-:W-:-:S06]  /*0d10*/  IMAD.WIDE.U32 R10, R3, 0x4, R10 ;  /* 0x00000004030a7825 */ /* 0x002fcc00078e000a */
[----:B0-----:R-:W3:Y:S01]  /*0d20*/  LDG.E R11, desc[UR36][R10.64] ;  /* 0x000000240a0b7981 */ /* 0x001ee2000c1e1900 */
[----:B------:R-:W-:Y:S01]  /*0d30*/  MOV R8, 0x18 ;  /* 0x0000001800087802 */ /* 0x000fe20000000f00 */
[----:B--2---:R-:W-:Y:S01]  /*0d40*/  IMAD.U32 R4, RZ, RZ, UR4 ;  /* 0x00000004ff047e24 */ /* 0x004fe2000f8e00ff */
[----:B------:R-:W-:Y:S01]  /*0d50*/  MOV R7, R16 ;  /* 0x0000001000077202 */ /* 0x000fe20000000f00 */
[----:B------:R-:W-:Y:S02]  /*0d60*/  IMAD.U32 R5, RZ, RZ, UR5 ;  /* 0x00000005ff057e24 */ /* 0x000fe4000f8e00ff */
[----:B------:R-:W-:Y:S01]  /*0d70*/  IMAD.MOV.U32 R6, RZ, RZ, R17 ;  /* 0x000000ffff067224 */ /* 0x000fe200078e0011 */
[----:B------:R-:W0:Y:S02]  /*0d80*/  LDC.64 R8, c[0x4][R8] ;  /* 0x0100000008087b82 */ /* 0x000e240000000a00 */
[----:B0--3--:R1:W-:Y:S04]  /*0d90*/  STL [R2], R11 ;  /* 0x0000000b02007387 */ /* 0x0093e80000100800 */
[----:B------:R-:W-:-:S07]  /*0da0*/  LEPC R20, `(.L_x_208) ;  /* 0x000000001014794e */ /* 0x000fce0000000000 */
[----:B-1----:R-:W-:Y:S05]  /*0db0*/  CALL.ABS.NOINC R8 ;  /* 0x0000000008007343 */ /* 0x002fea0003c00000 */
.L_x_208:
[----:B------:R-:W0:Y:S01]  /*0dc0*/  LDCU.64 UR4, c[0x0][0x380] ;  /* 0x00007000ff0477ac */ /* 0x000e220008000a00 */
[----:B------:R-:W-:-:S05]  /*0dd0*/  IADD3 R0, P0, PT, R23, R22, RZ ;  /* 0x0000001617007210 */ /* 0x000fca0007f1e0ff */
[----:B------:R-:W-:Y:S01]  /*0de0*/  IMAD.X R3, RZ, RZ, RZ, P0 ;  /* 0x000000ffff037224 */ /* 0x000fe200000e06ff */
[----:B0-----:R-:W-:-:S04]  /*0df0*/  LEA R28, P0, R0, UR4, 0x2 ;  /* 0x00000004001c7c11 */ /* 0x001fc8000f8010ff */
[----:B------:R-:W-:Y:S01]  /*0e00*/  LEA.HI.X R29, R0, UR5, R3, 0x2, P0 ;  /* 0x00000005001d7c11 */ /* 0x000fe200080f1403 */
[----:B------:R-:W0:Y:S04]  /*0e10*/  LDCU.64 UR4, c[0x4][URZ] ;  /* 0x01000000ff0477ac */ /* 0x000e280008000a00 */
[----:B------:R-:W2:Y:S01]  /*0e20*/  LDG.E R3, desc[UR36][R28.64+0x4] ;  /* 0x000004241c037981 */ /* 0x000ea2000c1e1900 */
[----:B------:R-:W-:Y:S01]  /*0e30*/  MOV R18, 0x18 ;  /* 0x0000001800127802 */ /* 0x000fe20000000f00 */
[----:B------:R-:W-:Y:S01]  /*0e40*/  IMAD.MOV.U32 R7, RZ, RZ, R16 ;  /* 0x000000ffff077224 */ /* 0x000fe200078e0010 */
[----:B------:R-:W-:Y:S02]  /*0e50*/  MOV R6, R17 ;  /* 0x0000001100067202 */ /* 0x000fe40000000f00 */
[----:B------:R1:W3:Y:S01]  /*0e60*/  LDC.64 R8, c[0x4][R18] ;  /* 0x0100000012087b82 */ /* 0x0002e20000000a00 */
[----:B0-----:R-:W-:-:S02]  /*0e70*/  IMAD.U32 R4, RZ, RZ, UR4 ;  /* 0x00000004ff047e24 */ /* 0x001fc4000f8e00ff */
[----:B------:R-:W-:Y:S01]  /*0e80*/  IMAD.U32 R5, RZ, RZ, UR5 ;  /* 0x00000005ff057e24 */ /* 0x000fe2000f8e00ff */
[----:B--23--:R1:W-:Y:S06]  /*0e90*/  STL [R2], R3 ;  /* 0x0000000302007387 */ /* 0x00c3ec0000100800 */
[----:B------:R-:W-:-:S07]  /*0ea0*/  LEPC R20, `(.L_x_209) ;  /* 0x000000001014794e */ /* 0x000fce0000000000 */
[----:B-1----:R-:W-:Y:S05]  /*0eb0*/  CALL.ABS.NOINC R8 ;  /* 0x0000000008007343 */ /* 0x002fea0003c00000 */
.L_x_209:
        /* <DEDUP_REMOVED lines=10> */
.L_x_210:
        /* <DEDUP_REMOVED lines=10> */
.L_x_211:
        /* <DEDUP_REMOVED lines=10> */
.L_x_212:
        /* <DEDUP_REMOVED lines=10> */
.L_x_213:
        /* <DEDUP_REMOVED lines=10> */
.L_x_214:
        /* <DEDUP_REMOVED lines=10> */
.L_x_215:
[----:B------:R-:W-:-:S07]  /*1280*/  VIADD R22, R22, 0x8 ;  /* 0x0000000816167836 */ /* 0x000fce0000000000 */
.L_x_207:
[----:B------:R-:W-:-:S04]  /*1290*/  LOP3.LUT R0, R19, 0x7, RZ, 0xc0, !PT ;  /* 0x0000000713007812 */ /* 0x000fc800078ec0ff */
[----:B------:R-:W-:-:S13]  /*12a0*/  ISETP.NE.AND P0, PT, R0, RZ, PT ;  /* 0x000000ff0000720c */ /* 0x000fda0003f05270 */
[----:B------:R-:W-:Y:S05]  /*12b0*/  @!P0 BRA `(.L_x_206) ;  /* 0x0000000400a08947 */ /* 0x000fea0003800000 */
[----:B------:R-:W-:-:S05]  /*12c0*/  VIADD R0, R0, 0xffffffff ;  /* 0xffffffff00007836 */ /* 0x000fca0000000000 */
[----:B------:R-:W-:-:S13]  /*12d0*/  ISETP.GE.U32.AND P0, PT, R0, 0x3, PT ;  /* 0x000000030000780c */ /* 0x000fda0003f06070 */
[----:B------:R-:W-:Y:S05]  /*12e0*/  @!P0 BRA `(.L_x_216) ;  /* 0x0000000000cc8947 */ /* 0x000fea0003800000 */
[----:B------:R-:W1:Y:S01]  /*12f0*/  LDC.64 R10, c[0x0][0x380] ;  /* 0x0000e000ff0a7b82 */ /* 0x000e620000000a00 */
[----:B------:R-:W-:Y:S01]  /*1300*/  IADD3 R3, PT, PT, R23, R22, RZ ;  /* 0x0000001617037210 */ /* 0x000fe20007ffe0ff */
[----:B------:R-:W2:Y:S04]  /*1310*/  LDCU.64 UR4, c[0x4][URZ] ;  /* 0x01000000ff0477ac */ /* 0x000ea80008000a00 */
[----:B-1----:R-:W-:-:S05]  /*1320*/  IMAD.WIDE.U32 R10, R3, 0x4, R10 ;  /* 0x00000004030a7825 */ /* 0x002fca00078e000a */
        /* <DEDUP_REMOVED lines=10> */
.L_x_217:
        /* <DEDUP_REMOVED lines=16> */
.L_x_218:
        /* <DEDUP_REMOVED lines=10> */
.L_x_219:
        /* <DEDUP_REMOVED lines=10> */
.L_x_220:
[----:B------:R-:W-:-:S07]  /*1610*/  IADD3 R22, PT, PT, R22, 0x4, RZ ;  /* 0x0000000416167810 */ /* 0x000fce0007ffe0ff */
.L_x_216:
[----:B------:R-:W-:-:S13]  /*1620*/  ISETP.NE.AND P0, PT, R25, RZ, PT ;  /* 0x000000ff1900720c */ /* 0x000fda0003f05270 */
[----:B------:R-:W-:Y:S05]  /*1630*/  @!P0 BRA `(.L_x_206) ;  /* 0x0000000000c08947 */ /* 0x000fea0003800000 */
[----:B------:R-:W1:Y:S01]  /*1640*/  LDC.64 R10, c[0x0][0x380] ;  /* 0x0000e000ff0a7b82 */ /* 0x000e620000000a00 */
[----:B------:R-:W-:Y:S01]  /*1650*/  IMAD.IADD R3, R23, 0x1, R22 ;  /* 0x0000000117037824 */ /* 0x000fe200078e0216 */
[----:B------:R-:W-:Y:S01]  /*1660*/  MOV R8, 0x18 ;  /* 0x0000001800087802 */ /* 0x000fe20000000f00 */
[----:B------:R-:W2:Y:S02]  /*1670*/  LDCU.64 UR4, c[0x4][URZ] ;  /* 0x01000000ff0477ac */ /* 0x000ea40008000a00 */
[----:B-1----:R-:W-:-:S06]  /*1680*/  IMAD.WIDE.U32 R10, R3, 0x4, R10 ;  /* 0x00000004030a7825 */ /* 0x002fcc00078e000a */
[----:B0-----:R-:W3:Y:S01]  /*1690*/  LDG.E R11, desc[UR36][R10.64] ;  /* 0x000000240a0b7981 */ /* 0x001ee2000c1e1900 */
[----:B------:R-:W0:Y:S01]  /*16a0*/  LDC.64 R8, c[0x4][R8] ;  /* 0x0100000008087b82 */ /* 0x000e220000000a00 */
[----:B------:R-:W-:Y:S01]  /*16b0*/  ISETP.NE.AND P0, PT, R25, 0x1, PT ;  /* 0x000000011900780c */ /* 0x000fe20003f05270 */
[----:B--2---:R-:W-:Y:S01]  /*16c0*/  IMAD.U32 R4, RZ, RZ, UR4 ;  /* 0x00000004ff047e24 */ /* 0x004fe2000f8e00ff */
[----:B------:R-:W-:Y:S01]  /*16d0*/  MOV R5, UR5 ;  /* 0x0000000500057c02 */ /* 0x000fe20008000f00 */
[----:B------:R-:W-:Y:S01]  /*16e0*/  IMAD.MOV.U32 R6, RZ, RZ, R17 ;  /* 0x000000ffff067224 */ /* 0x000fe200078e0011 */
[----:B------:R-:W-:Y:S01]  /*16f0*/  P2R R0, PR, RZ, 0x1 ;  /* 0x00000001ff007803 */ /* 0x000fe20000000000 */
[----:B------:R-:W-:Y:S01]  /*1700*/  IMAD.MOV.U32 R7, RZ, RZ, R16 ;  /* 0x000000ffff077224 */ /* 0x000fe200078e0010 */
[----:B0--3--:R1:W-:Y:S07]  /*1710*/  STL [R2], R11 ;  /* 0x0000000b02007387 */ /* 0x0093ee0000100800 */
[----:B------:R-:W-:-:S07]  /*1720*/  LEPC R20, `(.L_x_221) ;  /* 0x000000001014794e */ /* 0x000fce0000000000 */
[----:B-1----:R-:W-:Y:S05]  /*1730*/  CALL.ABS.NOINC R8 ;  /* 0x0000000008007343 */ /* 0x002fea0003c00000 */
.L_x_221:
[----:B------:R-:W-:-:S13]  /*1740*/  ISETP.NE.AND P6, PT, R25, 0x1, PT ;  /* 0x000000011900780c */ /* 0x000fda0003fc5270 */
[----:B------:R-:W-:Y:S05]  /*1750*/  @!P6 BRA `(.L_x_206) ;  /* 0x000000000078e947 */ /* 0x000fea0003800000 */
[----:B------:R-:W0:Y:S01]  /*1760*/  LDCU.64 UR4, c[0x0][0x380] ;  /* 0x00007000ff0477ac */ /* 0x000e220008000a00 */
[----:B------:R-:W-:-:S04]  /*1770*/  IADD3 R22, P0, PT, R23, R22, RZ ;  /* 0x0000001617167210 */ /* 0x000fc80007f1e0ff */
[----:B------:R-:W-:Y:S02]  /*1780*/  IADD3.X R3, PT, PT, RZ, RZ, RZ, P0, !PT ;  /* 0x000000ffff037210 */ /* 0x000fe400007fe4ff */
[----:B0-----:R-:W-:-:S04]  /*1790*/  LEA R18, P0, R22, UR4, 0x2 ;  /* 0x0000000416127c11 */ /* 0x001fc8000f8010ff */
[----:B------:R-:W-:Y:S01]  /*17a0*/  LEA.HI.X R19, R22, UR5, R3, 0x2, P0 ;  /* 0x0000000516137c11 */ /* 0x000fe200080f1403 */
[----:B------:R-:W0:Y:S04]  /*17b0*/  LDCU.64 UR4, c[0x4][URZ] ;  /* 0x01000000ff0477ac */ /* 0x000e280008000a00 */
[----:B------:R-:W2:Y:S01]  /*17c0*/  LDG.E R3, desc[UR36][R18.64+0x4] ;  /* 0x0000042412037981 */ /* 0x000ea2000c1e1900 */
[----:B------:R-:W-:Y:S01]  /*17d0*/  MOV R22, 0x18 ;  /* 0x0000001800167802 */ /* 0x000fe20000000f00 */
[----:B------:R-:W-:Y:S01]  /*17e0*/  IMAD.MOV.U32 R7, RZ, RZ, R16 ;  /* 0x000000ffff077224 */ /* 0x000fe200078e0010 */
[----:B------:R-:W-:Y:S02]  /*17f0*/  ISETP.NE.AND P0, PT, R25, 0x2, PT ;  /* 0x000000021900780c */ /* 0x000fe40003f05270 */
[----:B------:R1:W3:Y:S01]  /*1800*/  LDC.64 R8, c[0x4][R22] ;  /* 0x0100000016087b82 */ /* 0x0002e20000000a00 */
[----:B------:R-:W-:-:S02]  /*1810*/  MOV R6, R17 ;  /* 0x0000001100067202 */ /* 0x000fc40000000f00 */
[----:B------:R-:W-:Y:S01]  /*1820*/  P2R R0, PR, RZ, 0x1 ;  /* 0x00000001ff007803 */ /* 0x000fe20000000000 */
[----:B0-----:R-:W-:Y:S02]  /*1830*/  IMAD.U32 R4, RZ, RZ, UR4 ;  /* 0x00000004ff047e24 */ /* 0x001fe4000f8e00ff */
[----:B------:R-:W-:Y:S01]  /*1840*/  IMAD.U32 R5, RZ, RZ, UR5 ;  /* 0x00000005ff057e24 */ /* 0x000fe2000f8e00ff */
[----:B--23--:R1:W-:Y:S06]  /*1850*/  STL [R2], R3 ;  /* 0x0000000302007387 */ /* 0x00c3ec0000100800 */
[----:B------:R-:W-:-:S07]  /*1860*/  LEPC R20, `(.L_x_222) ;  /* 0x000000001014794e */ /* 0x000fce0000000000 */
[----:B-1----:R-:W-:Y:S05]  /*1870*/  CALL.ABS.NOINC R8 ;  /* 0x0000000008007343 */ /* 0x002fea0003c00000 */
.L_x_222:
[----:B------:R-:W-:-:S13]  /*1880*/  ISETP.NE.AND P6, PT, R25, 0x2, PT ;  /* 0x000000021900780c */ /* 0x000fda0003fc5270 */
[----:B------:R-:W-:Y:S05]  /*1890*/  @!P6 BRA `(.L_x_206) ;  /* 0x000000000028e947 */ /* 0x000fea0003800000 */
[----:B------:R-:W2:Y:S01]  /*18a0*/  LDG.E R19, desc[UR36][R18.64+0x8] ;  /* 0x0000082412137981 */ /* 0x000ea2000c1e1900 */
[----:B------:R-:W0:Y:S01]  /*18b0*/  LDC.64 R22, c[0x4][R22] ;  /* 0x0100000016167b82 */ /* 0x000e220000000a00 */
[----:B------:R-:W1:Y:S01]  /*18c0*/  LDCU.64 UR4, c[0x4][URZ] ;  /* 0x01000000ff0477ac */ /* 0x000e620008000a00 */
[----:B------:R-:W-:Y:S02]  /*18d0*/  IMAD.MOV.U32 R6, RZ, RZ, R17 ;  /* 0x000000ffff067224 */ /* 0x000fe400078e0011 */
[----:B------:R-:W-:Y:S02]  /*18e0*/  IMAD.MOV.U32 R7, RZ, RZ, R16 ;  /* 0x000000ffff077224 */ /* 0x000fe400078e0010 */
[----:B-1----:R-:W-:Y:S01]  /*18f0*/  IMAD.U32 R4, RZ, RZ, UR4 ;  /* 0x00000004ff047e24 */ /* 0x002fe2000f8e00ff */
[----:B------:R-:W-:Y:S01]  /*1900*/  MOV R5, UR5 ;  /* 0x0000000500057c02 */ /* 0x000fe20008000f00 */
[----:B0-2---:R1:W-:Y:S06]  /*1910*/  STL [R2], R19 ;  /* 0x0000001302007387 */ /* 0x0053ec0000100800 */
[----:B------:R-:W-:-:S07]  /*1920*/  LEPC R20, `(.L_x_206) ;  /* 0x000000001014794e */ /* 0x000fce0000000000 */
[----:B-1----:R-:W-:Y:S05]  /*1930*/  CALL.ABS.NOINC R22 ;  /* 0x0000000016007343 */ /* 0x002fea0003c00000 */
.L_x_206:
[----:B------:R-:W-:Y:S01]  /*1940*/  MOV R0, 0x18 ;  /* 0x0000001800007802 */ /* 0x000fe20000000f00 */
[----:B------:R-:W1:Y:S01]  /*1950*/  LDCU.64 UR4, c[0x4][0x8] ;  /* 0x01000100ff0477ac */ /* 0x000e620008000a00 */
[----:B------:R-:W-:Y:S02]  /*1960*/  CS2R R6, SRZ ;  /* 0x0000000000067805 */ /* 0x000fe4000001ff00 */
[----:B------:R2:W3:Y:S01]  /*1970*/  LDC.64 R2, c[0x4][R0] ;  /* 0x0100000000027b82 */ /* 0x0004e20000000a00 */
[----:B-1----:R-:W-:Y:S01]  /*1980*/  MOV R4, UR4 ;  /* 0x0000000400047c02 */ /* 0x002fe20008000f00 */
[----:B--2---:R-:W-:-:S07]  /*1990*/  IMAD.U32 R5, RZ, RZ, UR5 ;  /* 0x00000005ff057e24 */ /* 0x004fce000f8e00ff */
[----:B------:R-:W-:-:S07]  /*19a0*/  LEPC R20, `(.L_x_223) ;  /* 0x000000001014794e */ /* 0x000fce0000000000 */
[----:B0--3--:R-:W-:Y:S05]  /*19b0*/  CALL.ABS.NOINC R2 ;  /* 0x0000000002007343 */ /* 0x009fea0003c00000 */
.L_x_223:
[----:B------:R-:W-:-:S13]  /*19c0*/  ISETP.NE.AND P6, PT, R26, RZ, PT ;  /* 0x000000ff1a00720c */ /* 0x000fda0003fc5270 */
[----:B------:R-:W-:Y:S05]  /*19d0*/  @P6 BRA `(.L_x_224) ;  /* 0xffffffe400b86947 */ /* 0x000fea000383ffff */
[----:B------:R-:W-:Y:S05]  /*19e0*/  EXIT ;  /* 0x000000000000794d */ /* 0x000fea0003800000 */
.L_x_225:
        /* <DEDUP_REMOVED lines=9> */
.L_x_236:


//--------------------- .nv.global.init           --------------------------
	.section	.nv.global.init,"aw",@progbits
.nv.global.init:
	.type		$str$1,@object
	.size		$str$1,($str$2 - $str$1)
$str$1:
        /*0000*/ 	.byte	0x0a, 0x00
	.type		$str$2,@object
	.size		$str$2,($str - $str$2)
$str$2:
        /*0002*/ 	.byte	0x25, 0x64, 0x0a, 0x00
	.type		$str,@object
	.size		$str,(.L_0 - $str)
$str:
        /*0006*/ 	.byte	0x25, 0x64, 0x20, 0x00
.L_0:


//--------------------- .nv.shared.reserved.0     --------------------------
	.section	.nv.shared.reserved.0,"aw",@nobits
	.weak		__nv_reservedSMEM_offset_0_alias
	.size		__nv_reservedSMEM_offset_0_alias, 0, 64
	.other		__nv_reservedSMEM_offset_0_alias,@"STO_CUDA_RESERVED_SHARED STV_DEFAULT"
__nv_reservedSMEM_offset_0_alias:
	.zero		0
	.zero		64


//--------------------- .nv.constant0._Z15GR_step2_kernelPiS_S_S_S_iS_i --------------------------
	.section	.nv.constant0._Z15GR_step2_kernelPiS_S_S_S_iS_i,"a",@progbits
	.sectionflags	@""
	.align	4
.nv.constant0._Z15GR_step2_kernelPiS_S_S_S_iS_i:
	.zero		956


//--------------------- .nv.constant0._Z15GR_step1_kernelPiS_S_S_i --------------------------
	.section	.nv.constant0._Z15GR_step1_kernelPiS_S_S_i,"a",@progbits
	.sectionflags	@""
	.align	4
.nv.constant0._Z15GR_step1_kernelPiS_S_S_i:
	.zero		932


//--------------------- .nv.constant0._Z19kernel_push_relabelPiS_S_iii --------------------------
	.section	.nv.constant0._Z19kernel_push_relabelPiS_S_iii,"a",@progbits
	.sectionflags	@""
	.align	4
.nv.constant0._Z19kernel_push_relabelPiS_S_iii:
	.zero		932


//--------------------- .nv.constant0._Z22kernel_find_level_pathiiPiPbS_iS0_ --------------------------
	.section	.nv.constant0._Z22kernel_find_level_pathiiPiPbS_iS0_,"a",@progbits
	.sectionflags	@""
	.align	4
.nv.constant0._Z22kernel_find_level_pathiiPiPbS_iS0_:
	.zero		944


//--------------------- .nv.constant0._Z20kernel_find_max_flowiiPiS_S_ --------------------------
	.section	.nv.constant0._Z20kernel_find_max_flowiiPiS_S_,"a",@progbits
	.sectionflags	@""
	.align	4
.nv.constant0._Z20kernel_find_max_flowiiPiS_S_:
	.zero		928


//--------------------- .nv.constant0._Z28kernel_update_residual_graphiPiS_S_S_ --------------------------
	.section	.nv.constant0._Z28kernel_update_residual_graphiPiS_S_S_,"a",@progbits
	.sectionflags	@""
	.align	4
.nv.constant0._Z28kernel_update_residual_graphiPiS_S_S_:
	.zero		936


//--------------------- .nv.constant0._Z27kernel_find_augmenting_pathiPiPbS_S_S0_ --------------------------
	.section	.nv.constant0._Z27kernel_find_augmenting_pathiPiPbS_S_S0_,"a",@progbits
	.sectionflags	@""
	.align	4
.nv.constant0._Z27kernel_find_augmenting_pathiPiPbS_S_S0_:
	.zero		944


//--------------------- .nv.constant0._Z12printGPUBoolPbi --------------------------
	.section	.nv.constant0._Z12printGPUBoolPbi,"a",@progbits
	.sectionflags	@""
	.align	4
.nv.constant0._Z12printGPUBoolPbi:
	.zero		908


//--------------------- .nv.constant0._Z16printGPUIntArrayPii --------------------------
	.section	.nv.constant0._Z16printGPUIntArrayPii,"a",@progbits
	.sectionflags	@""
	.align	4
.nv.constant0._Z16printGPUIntArrayPii:
	.zero		908


//--------------------- .nv.constant0._Z11printGPUIntPi --------------------------
	.section	.nv.constant0._Z11printGPUIntPi,"a",@progbits
	.sectionflags	@""
	.align	4
.nv.constant0._Z11printGPUIntPi:
	.zero		904


//--------------------- .nv.constant0._Z8printGPUPii --------------------------
	.section	.nv.constant0._Z8printGPUPii,"a",@progbits
	.sectionflags	@""
	.align	4
.nv.constant0._Z8printGPUPii:
	.zero		908


//--------------------- SYMBOLS --------------------------

	.type		.nv.reservedSmem.offset0,@object
	.size		.nv.reservedSmem.offset0,0x4
	.type		vprintf,@function
